//
// Generated by NVIDIA NVVM Compiler
//
// Compiler Build ID: CL-36424714
// Cuda compilation tools, release 13.0, V13.0.88
// Based on NVVM 20.0.0
//

.version 9.0
.target sm_100
.address_size 64

	// .globl	_Z12runAlgorithmPdS_S_iii

.visible .entry _Z12runAlgorithmPdS_S_iii(
	.param .u64 .ptr .align 1 _Z12runAlgorithmPdS_S_iii_param_0,
	.param .u64 .ptr .align 1 _Z12runAlgorithmPdS_S_iii_param_1,
	.param .u64 .ptr .align 1 _Z12runAlgorithmPdS_S_iii_param_2,
	.param .u32 _Z12runAlgorithmPdS_S_iii_param_3,
	.param .u32 _Z12runAlgorithmPdS_S_iii_param_4,
	.param .u32 _Z12runAlgorithmPdS_S_iii_param_5
)
{
	.reg .pred 	%p<22>;
	.reg .b32 	%r<134>;
	.reg .b64 	%rd<81>;
	.reg .b64 	%fd<98>;

	ld.param.u64 	%rd4, [_Z12runAlgorithmPdS_S_iii_param_0];
	ld.param.u64 	%rd5, [_Z12runAlgorithmPdS_S_iii_param_1];
	ld.param.u64 	%rd6, [_Z12runAlgorithmPdS_S_iii_param_2];
	ld.param.u32 	%r51, [_Z12runAlgorithmPdS_S_iii_param_3];
	ld.param.u32 	%r49, [_Z12runAlgorithmPdS_S_iii_param_4];
	ld.param.u32 	%r50, [_Z12runAlgorithmPdS_S_iii_param_5];
	cvta.to.global.u64 	%rd1, %rd5;
	cvta.to.global.u64 	%rd2, %rd6;
	cvta.to.global.u64 	%rd3, %rd4;
	mov.u32 	%r52, %ntid.x;
	mov.u32 	%r53, %nctaid.x;
	mul.lo.s32 	%r1, %r52, %r53;
	mov.u32 	%r54, %ctaid.x;
	mov.u32 	%r55, %tid.x;
	mad.lo.s32 	%r113, %r54, %r52, %r55;
	mul.lo.s32 	%r3, %r50, %r51;
	setp.ge.s32 	%p1, %r113, %r3;
	@%p1 bra 	$L__BB0_32;
	mul.lo.s32 	%r4, %r50, %r49;
	setp.lt.s32 	%p2, %r4, 1;
	add.s32 	%r5, %r50, -1;
	@%p2 bra 	$L__BB0_26;
	setp.ne.s32 	%p8, %r50, 1;
	@%p8 bra 	$L__BB0_9;
	mov.b32 	%r119, 0;
	mov.u32 	%r115, %r119;
$L__BB0_4:
	mov.f64 	%fd87, 0d7FEFFFFFFFFFFFFF;
	mov.b32 	%r117, -1;
	mov.b32 	%r116, 1;
$L__BB0_5:
	setp.leu.f64 	%p19, %fd87, 0d0000000000000000;
	@%p19 bra 	$L__BB0_7;
	add.s32 	%r111, %r116, -1;
	mul.wide.u32 	%rd77, %r111, 8;
	add.s64 	%rd78, %rd2, %rd77;
	ld.global.f64 	%fd84, [%rd78];
	cvt.rzi.s32.f64 	%r119, %fd84;
	mov.f64 	%fd87, 0d0000000000000000;
$L__BB0_7:
	add.s32 	%r14, %r117, 1;
	add.s32 	%r112, %r117, 2;
	add.s32 	%r116, %r116, 1;
	setp.lt.s32 	%p20, %r112, %r4;
	mov.u32 	%r117, %r14;
	@%p20 bra 	$L__BB0_5;
	cvt.rn.f64.s32 	%fd85, %r119;
	mul.wide.u32 	%rd79, %r115, 8;
	add.s64 	%rd80, %rd3, %rd79;
	st.global.f64 	[%rd80], %fd85;
	add.s32 	%r113, %r113, %r1;
	add.s32 	%r115, %r115, 1;
	setp.lt.s32 	%p21, %r113, %r3;
	@%p21 bra 	$L__BB0_4;
	bra.uni 	$L__BB0_32;
$L__BB0_9:
	and.b32  	%r68, %r5, 7;
	add.s32 	%r18, %r68, -1;
	add.s32 	%r69, %r50, 3;
	and.b32  	%r19, %r69, 3;
	and.b32  	%r20, %r5, -8;
	and.b32  	%r21, %r69, 1;
	mov.b32 	%r126, 0;
	mov.u32 	%r122, %r126;
$L__BB0_10:
	mov.f64 	%fd90, 0d7FEFFFFFFFFFFFFF;
	mov.b32 	%r123, 0;
$L__BB0_11:
	add.s32 	%r72, %r50, -2;
	setp.lt.u32 	%p9, %r72, 7;
	mov.f64 	%fd97, 0d0000000000000000;
	mov.b32 	%r128, 0;
	@%p9 bra 	$L__BB0_14;
	mov.f64 	%fd97, 0d0000000000000000;
	mov.b32 	%r125, 0;
$L__BB0_13:
	.pragma "nounroll";
	add.s32 	%r74, %r125, %r113;
	mul.wide.u32 	%rd13, %r74, 8;
	add.s64 	%rd14, %rd1, %rd13;
	ld.global.f64 	%fd22, [%rd14];
	add.s32 	%r75, %r125, %r123;
	mul.wide.u32 	%rd15, %r75, 8;
	add.s64 	%rd16, %rd1, %rd15;
	ld.global.f64 	%fd23, [%rd16];
	sub.f64 	%fd24, %fd22, %fd23;
	fma.rn.f64 	%fd25, %fd24, %fd24, %fd97;
	add.s32 	%r76, %r74, 1;
	mul.wide.u32 	%rd17, %r76, 8;
	add.s64 	%rd18, %rd1, %rd17;
	ld.global.f64 	%fd26, [%rd18];
	add.s32 	%r77, %r75, 1;
	mul.wide.u32 	%rd19, %r77, 8;
	add.s64 	%rd20, %rd1, %rd19;
	ld.global.f64 	%fd27, [%rd20];
	sub.f64 	%fd28, %fd26, %fd27;
	fma.rn.f64 	%fd29, %fd28, %fd28, %fd25;
	add.s32 	%r78, %r74, 2;
	mul.wide.u32 	%rd21, %r78, 8;
	add.s64 	%rd22, %rd1, %rd21;
	ld.global.f64 	%fd30, [%rd22];
	add.s32 	%r79, %r75, 2;
	mul.wide.u32 	%rd23, %r79, 8;
	add.s64 	%rd24, %rd1, %rd23;
	ld.global.f64 	%fd31, [%rd24];
	sub.f64 	%fd32, %fd30, %fd31;
	fma.rn.f64 	%fd33, %fd32, %fd32, %fd29;
	add.s32 	%r80, %r74, 3;
	mul.wide.u32 	%rd25, %r80, 8;
	add.s64 	%rd26, %rd1, %rd25;
	ld.global.f64 	%fd34, [%rd26];
	add.s32 	%r81, %r75, 3;
	mul.wide.u32 	%rd27, %r81, 8;
	add.s64 	%rd28, %rd1, %rd27;
	ld.global.f64 	%fd35, [%rd28];
	sub.f64 	%fd36, %fd34, %fd35;
	fma.rn.f64 	%fd37, %fd36, %fd36, %fd33;
	add.s32 	%r82, %r74, 4;
	mul.wide.u32 	%rd29, %r82, 8;
	add.s64 	%rd30, %rd1, %rd29;
	ld.global.f64 	%fd38, [%rd30];
	add.s32 	%r83, %r75, 4;
	mul.wide.u32 	%rd31, %r83, 8;
	add.s64 	%rd32, %rd1, %rd31;
	ld.global.f64 	%fd39, [%rd32];
	sub.f64 	%fd40, %fd38, %fd39;
	fma.rn.f64 	%fd41, %fd40, %fd40, %fd37;
	add.s32 	%r84, %r74, 5;
	mul.wide.u32 	%rd33, %r84, 8;
	add.s64 	%rd34, %rd1, %rd33;
	ld.global.f64 	%fd42, [%rd34];
	add.s32 	%r85, %r75, 5;
	mul.wide.u32 	%rd35, %r85, 8;
	add.s64 	%rd36, %rd1, %rd35;
	ld.global.f64 	%fd43, [%rd36];
	sub.f64 	%fd44, %fd42, %fd43;
	fma.rn.f64 	%fd45, %fd44, %fd44, %fd41;
	add.s32 	%r86, %r74, 6;
	mul.wide.u32 	%rd37, %r86, 8;
	add.s64 	%rd38, %rd1, %rd37;
	ld.global.f64 	%fd46, [%rd38];
	add.s32 	%r87, %r75, 6;
	mul.wide.u32 	%rd39, %r87, 8;
	add.s64 	%rd40, %rd1, %rd39;
	ld.global.f64 	%fd47, [%rd40];
	sub.f64 	%fd48, %fd46, %fd47;
	fma.rn.f64 	%fd49, %fd48, %fd48, %fd45;
	add.s32 	%r88, %r74, 7;
	mul.wide.u32 	%rd41, %r88, 8;
	add.s64 	%rd42, %rd1, %rd41;
	ld.global.f64 	%fd50, [%rd42];
	add.s32 	%r89, %r75, 7;
	mul.wide.u32 	%rd43, %r89, 8;
	add.s64 	%rd44, %rd1, %rd43;
	ld.global.f64 	%fd51, [%rd44];
	sub.f64 	%fd52, %fd50, %fd51;
	fma.rn.f64 	%fd97, %fd52, %fd52, %fd49;
	add.s32 	%r125, %r125, 8;
	setp.eq.s32 	%p10, %r125, %r20;
	mov.u32 	%r128, %r20;
	@%p10 bra 	$L__BB0_14;
	bra.uni 	$L__BB0_13;
$L__BB0_14:
	and.b32  	%r90, %r5, 7;
	setp.eq.s32 	%p11, %r90, 0;
	@%p11 bra 	$L__BB0_22;
	setp.lt.u32 	%p12, %r18, 3;
	@%p12 bra 	$L__BB0_17;
	add.s32 	%r91, %r128, %r113;
	mul.wide.u32 	%rd45, %r91, 8;
	add.s64 	%rd46, %rd1, %rd45;
	ld.global.f64 	%fd54, [%rd46];
	add.s32 	%r92, %r128, %r123;
	mul.wide.u32 	%rd47, %r92, 8;
	add.s64 	%rd48, %rd1, %rd47;
	ld.global.f64 	%fd55, [%rd48];
	sub.f64 	%fd56, %fd54, %fd55;
	fma.rn.f64 	%fd57, %fd56, %fd56, %fd97;
	add.s32 	%r93, %r91, 1;
	mul.wide.u32 	%rd49, %r93, 8;
	add.s64 	%rd50, %rd1, %rd49;
	ld.global.f64 	%fd58, [%rd50];
	add.s32 	%r94, %r92, 1;
	mul.wide.u32 	%rd51, %r94, 8;
	add.s64 	%rd52, %rd1, %rd51;
	ld.global.f64 	%fd59, [%rd52];
	sub.f64 	%fd60, %fd58, %fd59;
	fma.rn.f64 	%fd61, %fd60, %fd60, %fd57;
	add.s32 	%r95, %r91, 2;
	mul.wide.u32 	%rd53, %r95, 8;
	add.s64 	%rd54, %rd1, %rd53;
	ld.global.f64 	%fd62, [%rd54];
	add.s32 	%r96, %r92, 2;
	mul.wide.u32 	%rd55, %r96, 8;
	add.s64 	%rd56, %rd1, %rd55;
	ld.global.f64 	%fd63, [%rd56];
	sub.f64 	%fd64, %fd62, %fd63;
	fma.rn.f64 	%fd65, %fd64, %fd64, %fd61;
	add.s32 	%r97, %r91, 3;
	mul.wide.u32 	%rd57, %r97, 8;
	add.s64 	%rd58, %rd1, %rd57;
	ld.global.f64 	%fd66, [%rd58];
	add.s32 	%r98, %r92, 3;
	mul.wide.u32 	%rd59, %r98, 8;
	add.s64 	%rd60, %rd1, %rd59;
	ld.global.f64 	%fd67, [%rd60];
	sub.f64 	%fd68, %fd66, %fd67;
	fma.rn.f64 	%fd97, %fd68, %fd68, %fd65;
	add.s32 	%r128, %r128, 4;
$L__BB0_17:
	and.b32  	%r100, %r5, 3;
	setp.eq.s32 	%p13, %r100, 0;
	@%p13 bra 	$L__BB0_22;
	setp.eq.s32 	%p14, %r19, 1;
	@%p14 bra 	$L__BB0_20;
	add.s32 	%r101, %r128, %r113;
	mul.wide.u32 	%rd61, %r101, 8;
	add.s64 	%rd62, %rd1, %rd61;
	ld.global.f64 	%fd70, [%rd62];
	add.s32 	%r102, %r128, %r123;
	mul.wide.u32 	%rd63, %r102, 8;
	add.s64 	%rd64, %rd1, %rd63;
	ld.global.f64 	%fd71, [%rd64];
	sub.f64 	%fd72, %fd70, %fd71;
	fma.rn.f64 	%fd73, %fd72, %fd72, %fd97;
	add.s32 	%r103, %r101, 1;
	mul.wide.u32 	%rd65, %r103, 8;
	add.s64 	%rd66, %rd1, %rd65;
	ld.global.f64 	%fd74, [%rd66];
	add.s32 	%r104, %r102, 1;
	mul.wide.u32 	%rd67, %r104, 8;
	add.s64 	%rd68, %rd1, %rd67;
	ld.global.f64 	%fd75, [%rd68];
	sub.f64 	%fd76, %fd74, %fd75;
	fma.rn.f64 	%fd97, %fd76, %fd76, %fd73;
	add.s32 	%r128, %r128, 2;
$L__BB0_20:
	setp.eq.s32 	%p15, %r21, 0;
	@%p15 bra 	$L__BB0_22;
	add.s32 	%r105, %r128, %r113;
	mul.wide.u32 	%rd69, %r105, 8;
	add.s64 	%rd70, %rd1, %rd69;
	ld.global.f64 	%fd77, [%rd70];
	add.s32 	%r106, %r128, %r123;
	mul.wide.u32 	%rd71, %r106, 8;
	add.s64 	%rd72, %rd1, %rd71;
	ld.global.f64 	%fd78, [%rd72];
	sub.f64 	%fd79, %fd77, %fd78;
	fma.rn.f64 	%fd97, %fd79, %fd79, %fd97;
$L__BB0_22:
	sqrt.rn.f64 	%fd17, %fd97;
	setp.lt.f64 	%p16, %fd17, %fd90;
	@%p16 bra 	$L__BB0_23;
	bra.uni 	$L__BB0_24;
$L__BB0_23:
	add.s32 	%r107, %r5, %r123;
	mul.wide.s32 	%rd73, %r107, 8;
	add.s64 	%rd74, %rd2, %rd73;
	ld.global.f64 	%fd80, [%rd74];
	cvt.rzi.s32.f64 	%r126, %fd80;
	mov.f64 	%fd90, %fd17;
$L__BB0_24:
	add.s32 	%r123, %r123, %r50;
	setp.lt.s32 	%p17, %r123, %r4;
	@%p17 bra 	$L__BB0_11;
	cvt.rn.f64.s32 	%fd81, %r126;
	mul.wide.u32 	%rd75, %r122, 8;
	add.s64 	%rd76, %rd3, %rd75;
	st.global.f64 	[%rd76], %fd81;
	add.s32 	%r113, %r113, %r1;
	add.s32 	%r122, %r122, 1;
	setp.lt.s32 	%p18, %r113, %r3;
	@%p18 bra 	$L__BB0_10;
	bra.uni 	$L__BB0_32;
$L__BB0_26:
	add.s32 	%r57, %r113, %r1;
	max.s32 	%r58, %r3, %r57;
	setp.lt.s32 	%p3, %r57, %r3;
	selp.u32 	%r59, 1, 0, %p3;
	add.s32 	%r60, %r57, %r59;
	sub.s32 	%r61, %r58, %r60;
	div.u32 	%r62, %r61, %r1;
	add.s32 	%r63, %r62, %r59;
	add.s32 	%r39, %r63, 1;
	and.b32  	%r40, %r39, 3;
	setp.lt.u32 	%p4, %r63, 3;
	mov.b32 	%r132, 0;
	@%p4 bra 	$L__BB0_29;
	and.b32  	%r132, %r39, -4;
	mov.b32 	%r130, 0;
$L__BB0_28:
	mul.wide.u32 	%rd7, %r130, 8;
	add.s64 	%rd8, %rd3, %rd7;
	mov.b64 	%rd9, 0;
	st.global.u64 	[%rd8], %rd9;
	st.global.u64 	[%rd8+8], %rd9;
	st.global.u64 	[%rd8+16], %rd9;
	st.global.u64 	[%rd8+24], %rd9;
	add.s32 	%r130, %r130, 4;
	setp.ne.s32 	%p5, %r130, %r132;
	@%p5 bra 	$L__BB0_28;
$L__BB0_29:
	setp.eq.s32 	%p6, %r40, 0;
	@%p6 bra 	$L__BB0_32;
	mov.b32 	%r133, 0;
$L__BB0_31:
	.pragma "nounroll";
	mul.wide.u32 	%rd10, %r132, 8;
	add.s64 	%rd11, %rd3, %rd10;
	mov.b64 	%rd12, 0;
	st.global.u64 	[%rd11], %rd12;
	add.s32 	%r132, %r132, 1;
	add.s32 	%r133, %r133, 1;
	setp.ne.s32 	%p7, %r133, %r40;
	@%p7 bra 	$L__BB0_31;
$L__BB0_32:
	ret;

}


// ===== COMPILED SASS (sm_100) =====

	.target	sm_100

	.elftype	@"ET_EXEC"


//--------------------- .note.nv.tkinfo           --------------------------
	.section	.note.nv.tkinfo,"",@"SHT_NOTE"
	.sectionflags	@"SHF_NOTE_NV_TKINFO"
	.tkinfo
        /*0018*/ 	.word	0x00000002
        /*0030*/ 	.string	""
        /*0030*/ 	.string	"ptxas"
        /*0030*/ 	.string	"Cuda compilation tools, release 13.0, V13.0.88"
        /*0030*/ 	.string	"Build cuda_13.0.r13.0/compiler.36424714_0"
        /*0030*/ 	.string	"-arch sm_100 -m 64 "



//--------------------- .note.nv.cuinfo           --------------------------
	.section	.note.nv.cuinfo,"",@"SHT_NOTE"
	.sectionflags	@"SHF_NOTE_NV_CUINFO"
        /*0018*/ 	.short	0x0002
        /*001a*/ 	.short	0x0064
        /*001c*/ 	.short	0x0082
	.zero		2


//--------------------- .nv.info                  --------------------------
	.section	.nv.info,"",@"SHT_CUDA_INFO"
	.align	4


	//----- nvinfo : EIATTR_REGCOUNT
	.align		4
        /*0000*/ 	.byte	0x04, 0x2f
        /*0002*/ 	.short	(.L_1 - .L_0)
	.align		4
.L_0:
        /*0004*/ 	.word	index@(_Z12runAlgorithmPdS_S_iii)
        /*0008*/ 	.word	0x00000020


	//----- nvinfo : EIATTR_FRAME_SIZE
	.align		4
.L_1:
        /*000c*/ 	.byte	0x04, 0x11
        /*000e*/ 	.short	(.L_3 - .L_2)
	.align		4
.L_2:
        /*0010*/ 	.word	index@($__internal_0_$__cuda_sm20_dsqrt_rn_f64_mediumpath_v1)
        /*0014*/ 	.word	0x00000000


	//----- nvinfo : EIATTR_FRAME_SIZE
	.align		4
.L_3:
        /*0018*/ 	.byte	0x04, 0x11
        /*001a*/ 	.short	(.L_5 - .L_4)
	.align		4
.L_4:
        /*001c*/ 	.word	index@(_Z12runAlgorithmPdS_S_iii)
        /*0020*/ 	.word	0x00000000


	//----- nvinfo : EIATTR_MIN_STACK_SIZE
	.align		4
.L_5:
        /*0024*/ 	.byte	0x04, 0x12
        /*0026*/ 	.short	(.L_7 - .L_6)
	.align		4
.L_6:
        /*0028*/ 	.word	index@(_Z12runAlgorithmPdS_S_iii)
        /*002c*/ 	.word	0x00000000
.L_7:


//--------------------- .nv.compat                --------------------------
	.section	.nv.compat,"",@"SHT_CUDA_COMPAT_INFO"
	.align	4
        /*0000*/ 	.byte	0x02, 0x09, 0x00, 0x00, 0x02, 0x02, 0x01, 0x00, 0x02, 0x05, 0x05, 0x00, 0x03, 0x07, 0x01, 0x01
        /*0010*/ 	.byte	0x02, 0x03, 0x00, 0x00, 0x02, 0x06, 0x01, 0x00, 0x04, 0x0b, 0x08, 0x00, 0x01, 0x00, 0x00, 0x00
        /*0020*/ 	.byte	0x00, 0x00, 0x00, 0x00


//--------------------- .nv.info._Z12runAlgorithmPdS_S_iii --------------------------
	.section	.nv.info._Z12runAlgorithmPdS_S_iii,"",@"SHT_CUDA_INFO"
	.sectionflags	@""
	.align	4


	//----- nvinfo : EIATTR_CUDA_API_VERSION
	.align		4
        /*0000*/ 	.byte	0x04, 0x37
        /*0002*/ 	.short	(.L_9 - .L_8)
.L_8:
        /*0004*/ 	.word	0x00000082


	//----- nvinfo : EIATTR_KPARAM_INFO
	.align		4
.L_9:
        /*0008*/ 	.byte	0x04, 0x17
        /*000a*/ 	.short	(.L_11 - .L_10)
.L_10:
        /*000c*/ 	.word	0x00000000
        /*0010*/ 	.short	0x0005
        /*0012*/ 	.short	0x0020
        /*0014*/ 	.byte	0x00, 0xf0, 0x11, 0x00


	//----- nvinfo : EIATTR_KPARAM_INFO
	.align		4
.L_11:
        /*0018*/ 	.byte	0x04, 0x17
        /*001a*/ 	.short	(.L_13 - .L_12)
.L_12:
        /*001c*/ 	.word	0x00000000
        /*0020*/ 	.short	0x0004
        /*0022*/ 	.short	0x001c
        /*0024*/ 	.byte	0x00, 0xf0, 0x11, 0x00


	//----- nvinfo : EIATTR_KPARAM_INFO
	.align		4
.L_13:
        /*0028*/ 	.byte	0x04, 0x17
        /*002a*/ 	.short	(.L_15 - .L_14)
.L_14:
        /*002c*/ 	.word	0x00000000
        /*0030*/ 	.short	0x0003
        /*0032*/ 	.short	0x0018
        /*0034*/ 	.byte	0x00, 0xf0, 0x11, 0x00


	//----- nvinfo : EIATTR_KPARAM_INFO
	.align		4
.L_15:
        /*0038*/ 	.byte	0x04, 0x17
        /*003a*/ 	.short	(.L_17 - .L_16)
.L_16:
        /*003c*/ 	.word	0x00000000
        /*0040*/ 	.short	0x0002
        /*0042*/ 	.short	0x0010
        /*0044*/ 	.byte	0x00, 0xf5, 0x21, 0x00


	//----- nvinfo : EIATTR_KPARAM_INFO
	.align		4
.L_17:
        /*0048*/ 	.byte	0x04, 0x17
        /*004a*/ 	.short	(.L_19 - .L_18)
.L_18:
        /*004c*/ 	.word	0x00000000
        /*0050*/ 	.short	0x0001
        /*0052*/ 	.short	0x0008
        /*0054*/ 	.byte	0x00, 0xf5, 0x21, 0x00


	//----- nvinfo : EIATTR_KPARAM_INFO
	.align		4
.L_19:
        /*0058*/ 	.byte	0x04, 0x17
        /*005a*/ 	.short	(.L_21 - .L_20)
.L_20:
        /*005c*/ 	.word	0x00000000
        /*0060*/ 	.short	0x0000
        /*0062*/ 	.short	0x0000
        /*0064*/ 	.byte	0x00, 0xf5, 0x21, 0x00


	//----- nvinfo : EIATTR_SPARSE_MMA_MASK
	.align		4
.L_21:
        /*0068*/ 	.byte	0x03, 0x50
        /*006a*/ 	.short	0x0000


	//----- nvinfo : EIATTR_MAXREG_COUNT
	.align		4
        /*006c*/ 	.byte	0x03, 0x1b
        /*006e*/ 	.short	0x00ff


	//----- nvinfo : EIATTR_MERCURY_ISA_VERSION
	.align		4
        /*0070*/ 	.byte	0x03, 0x5f
        /*0072*/ 	.short	0x0101


	//----- nvinfo : EIATTR_VRC_CTA_INIT_COUNT
	.align		4
        /*0074*/ 	.byte	0x02, 0x4a
	.zero		1
	.zero		1


	//----- nvinfo : EIATTR_EXIT_INSTR_OFFSETS
	.align		4
        /*0078*/ 	.byte	0x04, 0x1c
        /*007a*/ 	.short	(.L_23 - .L_22)


	//   ....[0]....
.L_22:
        /*007c*/ 	.word	0x000000b0


	//   ....[1]....
        /*0080*/ 	.word	0x000002d0


	//   ....[2]....
        /*0084*/ 	.word	0x00000f70


	//   ....[3]....
        /*0088*/ 	.word	0x00001610


	//   ....[4]....
        /*008c*/ 	.word	0x000016a0


	//----- nvinfo : EIATTR_CRS_STACK_SIZE
	.align		4
.L_23:
        /*0090*/ 	.byte	0x04, 0x1e
        /*0092*/ 	.short	(.L_25 - .L_24)
.L_24:
        /*0094*/ 	.word	0x00000000


	//----- nvinfo : EIATTR_CBANK_PARAM_SIZE
	.align		4
.L_25:
        /*0098*/ 	.byte	0x03, 0x19
        /*009a*/ 	.short	0x0024


	//----- nvinfo : EIATTR_PARAM_CBANK
	.align		4
        /*009c*/ 	.byte	0x04, 0x0a
        /*009e*/ 	.short	(.L_27 - .L_26)
	.align		4
.L_26:
        /*00a0*/ 	.word	index@(.nv.constant0._Z12runAlgorithmPdS_S_iii)
        /*00a4*/ 	.short	0x0380
        /*00a6*/ 	.short	0x0024


	//----- nvinfo : EIATTR_SW_WAR
	.align		4
.L_27:
        /*00a8*/ 	.byte	0x04, 0x36
        /*00aa*/ 	.short	(.L_29 - .L_28)
.L_28:
        /*00ac*/ 	.word	0x00000008
.L_29:


//--------------------- .nv.callgraph             --------------------------
	.section	.nv.callgraph,"",@"SHT_CUDA_CALLGRAPH"
	.align	4
	.sectionentsize	8
	.align		4
        /*0000*/ 	.word	0x00000000
	.align		4
        /*0004*/ 	.word	0xffffffff
	.align		4
        /*0008*/ 	.word	0x00000000
	.align		4
        /*000c*/ 	.word	0xfffffffe
	.align		4
        /*0010*/ 	.word	0x00000000
	.align		4
        /*0014*/ 	.word	0xfffffffd
	.align		4
        /*0018*/ 	.word	0x00000000
	.align		4
        /*001c*/ 	.word	0xfffffffc


//--------------------- .text._Z12runAlgorithmPdS_S_iii --------------------------
	.section	.text._Z12runAlgorithmPdS_S_iii,"ax",@progbits
	.align	128
        .global         _Z12runAlgorithmPdS_S_iii
        .type           _Z12runAlgorithmPdS_S_iii,@function
        .size           _Z12runAlgorithmPdS_S_iii,(.L_x_31 - _Z12runAlgorithmPdS_S_iii)
        .other          _Z12runAlgorithmPdS_S_iii,@"STO_CUDA_ENTRY STV_DEFAULT"
_Z12runAlgorithmPdS_S_iii:
.text._Z12runAlgorithmPdS_S_iii:
[----:B------:R-:W-:Y:S01]  /*0000*/  LDC R1, c[0x0][0x37c] ;  /* 0x0000df00ff017b82 */ /* 0x000fe20000000800 */
[----:B------:R-:W0:Y:S07]  /*0010*/  S2R R3, SR_CTAID.X ;  /* 0x0000000000037919 */ /* 0x000e2e0000002500 */
[----:B------:R-:W1:Y:S01]  /*0020*/  LDC R5, c[0x0][0x3a0] ;  /* 0x0000e800ff057b82 */ /* 0x000e620000000800 */
[----:B------:R-:W0:Y:S01]  /*0030*/  LDCU UR4, c[0x0][0x360] ;  /* 0x00006c00ff0477ac */ /* 0x000e220008000800 */
[----:B------:R-:W0:Y:S01]  /*0040*/  S2R R0, SR_TID.X ;  /* 0x0000000000007919 */ /* 0x000e220000002100 */
[----:B------:R-:W1:Y:S01]  /*0050*/  LDCU UR6, c[0x0][0x398] ;  /* 0x00007300ff0677ac */ /* 0x000e620008000800 */
[----:B------:R-:W2:Y:S01]  /*0060*/  LDCU UR5, c[0x0][0x370] ;  /* 0x00006e00ff0577ac */ /* 0x000ea20008000800 */
[----:B0-----:R-:W-:Y:S01]  /*0070*/  IMAD R3, R3, UR4, R0 ;  /* 0x0000000403037c24 */ /* 0x001fe2000f8e0200 */
[----:B--2---:R-:W-:Y:S01]  /*0080*/  UIMAD UR4, UR4, UR5, URZ ;  /* 0x00000005040472a4 */ /* 0x004fe2000f8e02ff */
[----:B-1----:R-:W-:-:S05]  /*0090*/  IMAD R0, R5, UR6, RZ ;  /* 0x0000000605007c24 */ /* 0x002fca000f8e02ff */
[----:B------:R-:W-:-:S13]  /*00a0*/  ISETP.GE.AND P0, PT, R3, R0, PT ;  /* 0x000000000300720c */ /* 0x000fda0003f06270 */
[----:B------:R-:W-:Y:S05]  /*00b0*/  @P0 EXIT ;  /* 0x000000000000094d */ /* 0x000fea0003800000 */
[----:B------:R-:W0:Y:S01]  /*00c0*/  LDCU UR5, c[0x0][0x39c] ;  /* 0x00007380ff0577ac */ /* 0x000e220008000800 */
[----:B------:R-:W1:Y:S01]  /*00d0*/  LDCU.64 UR6, c[0x0][0x358] ;  /* 0x00006b00ff0677ac */ /* 0x000e620008000a00 */
[----:B0-----:R-:W-:-:S05]  /*00e0*/  IMAD R2, R5, UR5, RZ ;  /* 0x0000000505027c24 */ /* 0x001fca000f8e02ff */
[----:B------:R-:W-:-:S13]  /*00f0*/  ISETP.GE.AND P0, PT, R2, 0x1, PT ;  /* 0x000000010200780c */ /* 0x000fda0003f06270 */
[----:B-1----:R-:W-:Y:S05]  /*0100*/  @!P0 BRA `(.L_x_0) ;  /* 0x0000000c009c8947 */ /* 0x002fea0003800000 */
[C---:B------:R-:W-:Y:S01]  /*0110*/  ISETP.NE.AND P0, PT, R5.reuse, 0x1, PT ;  /* 0x000000010500780c */ /* 0x040fe20003f05270 */
[----:B------:R-:W-:-:S12]  /*0120*/  VIADD R4, R5, 0xffffffff ;  /* 0xffffffff05047836 */ /* 0x000fd80000000000 */
[----:B------:R-:W-:Y:S05]  /*0130*/  @P0 BRA `(.L_x_1) ;  /* 0x0000000000680947 */ /* 0x000fea0003800000 */
[----:B------:R-:W-:-:S07]  /*0140*/  CS2R R8, SRZ ;  /* 0x0000000000087805 */ /* 0x000fce000001ff00 */
.L_x_4:
[----:B0-----:R-:W0:Y:S01]  /*0150*/  LDC.64 R6, c[0x0][0x390] ;  /* 0x0000e400ff067b82 */ /* 0x001e220000000a00 */
[----:B------:R-:W-:Y:S01]  /*0160*/  PLOP3.LUT P0, PT, PT, PT, PT, 0x80, 0x8 ;  /* 0x000000000008781c */ /* 0x000fe20003f0f070 */
[----:B------:R-:W-:Y:S01]  /*0170*/  IMAD.MOV.U32 R11, RZ, RZ, 0x1 ;  /* 0x00000001ff0b7424 */ /* 0x000fe200078e00ff */
[----:B------:R-:W-:-:S11]  /*0180*/  MOV R4, 0xffffffff ;  /* 0xffffffff00047802 */ /* 0x000fd60000000f00 */
.L_x_3:
[C---:B------:R-:W-:Y:S01]  /*0190*/  IADD3 R5, PT, PT, R4.reuse, 0x2, RZ ;  /* 0x0000000204057810 */ /* 0x040fe20007ffe0ff */
[----:B------:R-:W-:-:S03]  /*01a0*/  VIADD R10, R4, 0x1 ;  /* 0x00000001040a7836 */ /* 0x000fc60000000000 */
[----:B------:R-:W-:Y:S01]  /*01b0*/  ISETP.GE.AND P1, PT, R5, R2, PT ;  /* 0x000000020500720c */ /* 0x000fe20003f26270 */
[----:B--2---:R-:W-:-:S12]  /*01c0*/  @!P0 BRA `(.L_x_2) ;  /* 0x0000000000148947 */ /* 0x004fd80003800000 */
[----:B------:R-:W-:-:S05]  /*01d0*/  IADD3 R5, PT, PT, R11, -0x1, RZ ;  /* 0xffffffff0b057810 */ /* 0x000fca0007ffe0ff */
[----:B0-----:R-:W-:-:S06]  /*01e0*/  IMAD.WIDE.U32 R4, R5, 0x8, R6 ;  /* 0x0000000805047825 */ /* 0x001fcc00078e0006 */
[----:B------:R-:W2:Y:S01]  /*01f0*/  LDG.E.64 R4, desc[UR6][R4.64] ;  /* 0x0000000604047981 */ /* 0x000ea2000c1e1b00 */
[----:B------:R-:W-:Y:S01]  /*0200*/  PLOP3.LUT P0, PT, PT, PT, PT, 0x8, 0x80 ;  /* 0x000000000080781c */ /* 0x000fe20003f0e170 */
[----:B--2---:R1:W2:-:S12]  /*0210*/  F2I.F64.TRUNC R8, R4 ;  /* 0x0000000400087311 */ /* 0x004298000030d100 */
.L_x_2:
[----:B-1----:R-:W-:Y:S01]  /*0220*/  IMAD.MOV.U32 R4, RZ, RZ, R10 ;  /* 0x000000ffff047224 */ /* 0x002fe200078e000a */
[----:B------:R-:W-:Y:S01]  /*0230*/  IADD3 R11, PT, PT, R11, 0x1, RZ ;  /* 0x000000010b0b7810 */ /* 0x000fe20007ffe0ff */
[----:B------:R-:W-:Y:S06]  /*0240*/  @!P1 BRA `(.L_x_3) ;  /* 0xfffffffc00d09947 */ /* 0x000fec000383ffff */
[----:B0-----:R-:W0:Y:S01]  /*0250*/  LDC.64 R6, c[0x0][0x380] ;  /* 0x0000e000ff067b82 */ /* 0x001e220000000a00 */
[----:B--2---:R-:W1:Y:S01]  /*0260*/  I2F.F64 R4, R8 ;  /* 0x0000000800047312 */ /* 0x004e620000201c00 */
[----:B------:R-:W-:-:S05]  /*0270*/  VIADD R3, R3, UR4 ;  /* 0x0000000403037c36 */ /* 0x000fca0008000000 */
[----:B------:R-:W-:Y:S01]  /*0280*/  ISETP.GE.AND P0, PT, R3, R0, PT ;  /* 0x000000000300720c */ /* 0x000fe20003f06270 */
[C---:B0-----:R-:W-:Y:S01]  /*0290*/  IMAD.WIDE.U32 R6, R9.reuse, 0x8, R6 ;  /* 0x0000000809067825 */ /* 0x041fe200078e0006 */
[----:B------:R-:W-:-:S04]  /*02a0*/  IADD3 R9, PT, PT, R9, 0x1, RZ ;  /* 0x0000000109097810 */ /* 0x000fc80007ffe0ff */
[----:B-1----:R0:W-:Y:S07]  /*02b0*/  STG.E.64 desc[UR6][R6.64], R4 ;  /* 0x0000000406007986 */ /* 0x0021ee000c101b06 */
[----:B------:R-:W-:Y:S05]  /*02c0*/  @!P0 BRA `(.L_x_4) ;  /* 0xfffffffc00a08947 */ /* 0x000fea000383ffff */
[----:B------:R-:W-:Y:S05]  /*02d0*/  EXIT ;  /* 0x000000000000794d */ /* 0x000fea0003800000 */
.L_x_1:
[----:B------:R-:W-:Y:S01]  /*02e0*/  VIADD R5, R5, 0x3 ;  /* 0x0000000305057836 */ /* 0x000fe20000000000 */
[C---:B------:R-:W-:Y:S01]  /*02f0*/  LOP3.LUT R9, R4.reuse, 0x7, RZ, 0xc0, !PT ;  /* 0x0000000704097812 */ /* 0x040fe200078ec0ff */
[----:B------:R-:W-:Y:S01]  /*0300*/  HFMA2 R7, -RZ, RZ, 0, 0 ;  /* 0x00000000ff077431 */ /* 0x000fe200000001ff */
[----:B------:R-:W-:Y:S01]  /*0310*/  LOP3.LUT R6, R4, 0xfffffff8, RZ, 0xc0, !PT ;  /* 0xfffffff804067812 */ /* 0x000fe200078ec0ff */
[----:B------:R-:W-:Y:S01]  /*0320*/  IMAD.MOV.U32 R8, RZ, RZ, RZ ;  /* 0x000000ffff087224 */ /* 0x000fe200078e00ff */
[----:B------:R-:W-:Y:S02]  /*0330*/  IADD3 R9, PT, PT, R9, -0x1, RZ ;  /* 0xffffffff09097810 */ /* 0x000fe40007ffe0ff */
[----:B------:R-:W-:-:S07]  /*0340*/  LOP3.LUT R22, R5, 0x3, RZ, 0xc0, !PT ;  /* 0x0000000305167812 */ /* 0x000fce00078ec0ff */
.L_x_14:
[----:B------:R-:W-:Y:S01]  /*0350*/  IMAD.MOV.U32 R23, RZ, RZ, RZ ;  /* 0x000000ffff177224 */ /* 0x000fe200078e00ff */
[----:B0-----:R-:W-:Y:S01]  /*0360*/  MOV R10, 0xffffffff ;  /* 0xffffffff000a7802 */ /* 0x001fe20000000f00 */
[----:B------:R-:W-:-:S07]  /*0370*/  IMAD.MOV.U32 R11, RZ, RZ, 0x7fefffff ;  /* 0x7fefffffff0b7424 */ /* 0x000fce00078e00ff */
.L_x_13:
[----:B0-----:R-:W0:Y:S01]  /*0380*/  LDCU UR5, c[0x0][0x3a0] ;  /* 0x00007400ff0577ac */ /* 0x001e220008000800 */
[----:B------:R-:W-:Y:S02]  /*0390*/  MOV R24, RZ ;  /* 0x000000ff00187202 */ /* 0x000fe40000000f00 */
[----:B------:R-:W-:Y:S01]  /*03a0*/  CS2R R18, SRZ ;  /* 0x0000000000127805 */ /* 0x000fe2000001ff00 */
[----:B0-----:R-:W-:-:S04]  /*03b0*/  UIADD3 UR5, UPT, UPT, UR5, -0x2, URZ ;  /* 0xfffffffe05057890 */ /* 0x001fc8000fffe0ff */
[----:B------:R-:W-:-:S09]  /*03c0*/  UISETP.GE.U32.AND UP0, UPT, UR5, 0x7, UPT ;  /* 0x000000070500788c */ /* 0x000fd2000bf06070 */
[----:B-1----:R-:W-:Y:S05]  /*03d0*/  BRA.U !UP0, `(.L_x_5) ;  /* 0x00000005081c7547 */ /* 0x002fea000b800000 */
[----:B------:R-:W-:Y:S01]  /*03e0*/  IMAD.MOV.U32 R24, RZ, RZ, RZ ;  /* 0x000000ffff187224 */ /* 0x000fe200078e00ff */
[----:B------:R-:W-:-:S07]  /*03f0*/  CS2R R18, SRZ ;  /* 0x0000000000127805 */ /* 0x000fce000001ff00 */
.L_x_6:
[----:B------:R-:W0:Y:S01]  /*0400*/  LDC.64 R12, c[0x0][0x388] ;  /* 0x0000e200ff0c7b82 */ /* 0x000e220000000a00 */
[C---:B------:R-:W-:Y:S01]  /*0410*/  IADD3 R27, PT, PT, R24.reuse, R3, RZ ;  /* 0x00000003181b7210 */ /* 0x040fe20007ffe0ff */
[----:B------:R-:W-:-:S04]  /*0420*/  IMAD.IADD R25, R24, 0x1, R23 ;  /* 0x0000000118197824 */ /* 0x000fc800078e0217 */
[----:B0-----:R-:W-:-:S04]  /*0430*/  IMAD.WIDE.U32 R20, R25, 0x8, R12 ;  /* 0x0000000819147825 */ /* 0x001fc800078e000c */
[----:B------:R-:W-:Y:S02]  /*0440*/  IMAD.WIDE.U32 R28, R27, 0x8, R12 ;  /* 0x000000081b1c7825 */ /* 0x000fe400078e000c */
[----:B------:R-:W2:Y:S04]  /*0450*/  LDG.E.64 R20, desc[UR6][R20.64] ;  /* 0x0000000614147981 */ /* 0x000ea8000c1e1b00 */
[----:B------:R0:W2:Y:S01]  /*0460*/  LDG.E.64 R14, desc[UR6][R28.64] ;  /* 0x000000061c0e7981 */ /* 0x0000a2000c1e1b00 */
[----:B------:R-:W-:-:S04]  /*0470*/  VIADD R17, R25, 0x1 ;  /* 0x0000000119117836 */ /* 0x000fc80000000000 */
[----:B0-----:R-:W-:-:S05]  /*0480*/  IMAD.WIDE.U32 R28, R17, 0x8, R12 ;  /* 0x00000008111c7825 */ /* 0x001fca00078e000c */
[----:B------:R0:W3:Y:S01]  /*0490*/  LDG.E.64 R16, desc[UR6][R28.64] ;  /* 0x000000061c107981 */ /* 0x0000e2000c1e1b00 */
[----:B--2---:R-:W-:Y:S01]  /*04a0*/  DADD R20, R14, -R20 ;  /* 0x000000000e147229 */ /* 0x004fe20000000814 */
[----:B------:R-:W-:-:S05]  /*04b0*/  IADD3 R15, PT, PT, R27, 0x1, RZ ;  /* 0x000000011b0f7810 */ /* 0x000fca0007ffe0ff */
[----:B------:R-:W-:-:S06]  /*04c0*/  IMAD.WIDE.U32 R14, R15, 0x8, R12 ;  /* 0x000000080f0e7825 */ /* 0x000fcc00078e000c */
[----:B------:R-:W3:Y:S01]  /*04d0*/  LDG.E.64 R14, desc[UR6][R14.64] ;  /* 0x000000060e0e7981 */ /* 0x000ee2000c1e1b00 */
[----:B------:R-:W-:Y:S01]  /*04e0*/  IADD3 R26, PT, PT, R27, 0x2, RZ ;  /* 0x000000021b1a7810 */ /* 0x000fe20007ffe0ff */
[----:B0-----:R-:W-:Y:S01]  /*04f0*/  VIADD R29, R25, 0x2 ;  /* 0x00000002191d7836 */ /* 0x001fe20000000000 */
[----:B------:R-:W-:-:S03]  /*0500*/  DFMA R18, R20, R20, R18 ;  /* 0x000000141412722b */ /* 0x000fc60000000012 */
[----:B------:R-:W-:-:S04]  /*0510*/  IMAD.WIDE.U32 R20, R26, 0x8, R12 ;  /* 0x000000081a147825 */ /* 0x000fc800078e000c */
[----:B------:R-:W-:Y:S02]  /*0520*/  IMAD.WIDE.U32 R28, R29, 0x8, R12 ;  /* 0x000000081d1c7825 */ /* 0x000fe400078e000c */
[----:B------:R-:W2:Y:S01]  /*0530*/  LDG.E.64 R20, desc[UR6][R20.64] ;  /* 0x0000000614147981 */ /* 0x000ea2000c1e1b00 */
[----:B---3--:R-:W-:-:S03]  /*0540*/  DADD R16, R14, -R16 ;  /* 0x000000000e107229 */ /* 0x008fc60000000810 */
[----:B------:R0:W2:Y:S01]  /*0550*/  LDG.E.64 R14, desc[UR6][R28.64] ;  /* 0x000000061c0e7981 */ /* 0x0000a2000c1e1b00 */
[----:B------:R-:W-:-:S04]  /*0560*/  VIADD R26, R25, 0x3 ;  /* 0x00000003191a7836 */ /* 0x000fc80000000000 */
[----:B------:R-:W-:Y:S01]  /*0570*/  DFMA R16, R16, R16, R18 ;  /* 0x000000101010722b */ /* 0x000fe20000000012 */
[----:B------:R-:W-:Y:S01]  /*0580*/  IADD3 R19, PT, PT, R27, 0x3, RZ ;  /* 0x000000031b137810 */ /* 0x000fe20007ffe0ff */
[----:B0-----:R-:W-:-:S04]  /*0590*/  IMAD.WIDE.U32 R28, R26, 0x8, R12 ;  /* 0x000000081a1c7825 */ /* 0x001fc800078e000c */
[----:B------:R-:W-:-:S06]  /*05a0*/  IMAD.WIDE.U32 R18, R19, 0x8, R12 ;  /* 0x0000000813127825 */ /* 0x000fcc00078e000c */
[----:B------:R-:W3:Y:S01]  /*05b0*/  LDG.E.64 R18, desc[UR6][R18.64] ;  /* 0x0000000612127981 */ /* 0x000ee2000c1e1b00 */
[----:B--2---:R-:W-:-:S03]  /*05c0*/  DADD R14, R20, -R14 ;  /* 0x00000000140e7229 */ /* 0x004fc6000000080e */
[----:B------:R0:W3:Y:S01]  /*05d0*/  LDG.E.64 R20, desc[UR6][R28.64] ;  /* 0x000000061c147981 */ /* 0x0000e2000c1e1b00 */
[----:B------:R-:W-:-:S04]  /*05e0*/  VIADD R26, R25, 0x4 ;  /* 0x00000004191a7836 */ /* 0x000fc80000000000 */
[----:B------:R-:W-:Y:S01]  /*05f0*/  DFMA R14, R14, R14, R16 ;  /* 0x0000000e0e0e722b */ /* 0x000fe20000000010 */
[----:B------:R-:W-:Y:S01]  /*0600*/  IADD3 R17, PT, PT, R27, 0x4, RZ ;  /* 0x000000041b117810 */ /* 0x000fe20007ffe0ff */
[----:B0-----:R-:W-:-:S04]  /*0610*/  IMAD.WIDE.U32 R28, R26, 0x8, R12 ;  /* 0x000000081a1c7825 */ /* 0x001fc800078e000c */
[----:B------:R-:W-:-:S06]  /*0620*/  IMAD.WIDE.U32 R16, R17, 0x8, R12 ;  /* 0x0000000811107825 */ /* 0x000fcc00078e000c */
[----:B------:R-:W2:Y:S01]  /*0630*/  LDG.E.64 R16, desc[UR6][R16.64] ;  /* 0x0000000610107981 */ /* 0x000ea2000c1e1b00 */
[----:B---3--:R-:W-:-:S03]  /*0640*/  DADD R20, R18, -R20 ;  /* 0x0000000012147229 */ /* 0x008fc60000000814 */
[----:B------:R-:W2:Y:S05]  /*0650*/  LDG.E.64 R18, desc[UR6][R28.64] ;  /* 0x000000061c127981 */ /* 0x000eaa000c1e1b00 */
[----:B------:R-:W-:Y:S01]  /*0660*/  DFMA R20, R20, R20, R14 ;  /* 0x000000141414722b */ /* 0x000fe2000000000e */
[----:B------:R-:W-:Y:S01]  /*0670*/  IADD3 R15, PT, PT, R27, 0x5, RZ ;  /* 0x000000051b0f7810 */ /* 0x000fe20007ffe0ff */
[----:B------:R-:W-:Y:S01]  /*0680*/  VIADD R14, R25, 0x5 ;  /* 0x00000005190e7836 */ /* 0x000fe20000000000 */
[----:B--2---:R-:W-:-:S03]  /*0690*/  DADD R18, R16, -R18 ;  /* 0x0000000010127229 */ /* 0x004fc60000000812 */
[----:B------:R-:W-:-:S04]  /*06a0*/  IMAD.WIDE.U32 R16, R15, 0x8, R12 ;  /* 0x000000080f107825 */ /* 0x000fc800078e000c */
[----:B------:R-:W-:Y:S02]  /*06b0*/  IMAD.WIDE.U32 R14, R14, 0x8, R12 ;  /* 0x000000080e0e7825 */ /* 0x000fe400078e000c */
[----:B------:R-:W2:Y:S04]  /*06c0*/  LDG.E.64 R16, desc[UR6][R16.64] ;  /* 0x0000000610107981 */ /* 0x000ea8000c1e1b00 */
[----:B------:R-:W2:Y:S01]  /*06d0*/  LDG.E.64 R14, desc[UR6][R14.64] ;  /* 0x000000060e0e7981 */ /* 0x000ea2000c1e1b00 */
[----:B------:R-:W-:Y:S01]  /*06e0*/  DFMA R20, R18, R18, R20 ;  /* 0x000000121214722b */ /* 0x000fe20000000014 */
[----:B------:R-:W-:Y:S01]  /*06f0*/  VIADD R26, R25, 0x6 ;  /* 0x00000006191a7836 */ /* 0x000fe20000000000 */
[C---:B------:R-:W-:Y:S02]  /*0700*/  IADD3 R19, PT, PT, R27.reuse, 0x6, RZ ;  /* 0x000000061b137810 */ /* 0x040fe40007ffe0ff */
[----:B------:R-:W-:-:S03]  /*0710*/  IADD3 R27, PT, PT, R27, 0x7, RZ ;  /* 0x000000071b1b7810 */ /* 0x000fc60007ffe0ff */
[----:B------:R-:W-:-:S04]  /*0720*/  IMAD.WIDE.U32 R18, R19, 0x8, R12 ;  /* 0x0000000813127825 */ /* 0x000fc800078e000c */
[----:B------:R-:W-:Y:S02]  /*0730*/  VIADD R25, R25, 0x7 ;  /* 0x0000000719197836 */ /* 0x000fe40000000000 */
[----:B------:R-:W3:Y:S01]  /*0740*/  LDG.E.64 R18, desc[UR6][R18.64] ;  /* 0x0000000612127981 */ /* 0x000ee2000c1e1b00 */
[----:B--2---:R-:W-:-:S08]  /*0750*/  DADD R14, R16, -R14 ;  /* 0x00000000100e7229 */ /* 0x004fd0000000080e */
[----:B------:R-:W-:Y:S01]  /*0760*/  DFMA R28, R14, R14, R20 ;  /* 0x0000000e0e1c722b */ /* 0x000fe20000000014 */
[----:B------:R-:W-:-:S04]  /*0770*/  IMAD.WIDE.U32 R20, R26, 0x8, R12 ;  /* 0x000000081a147825 */ /* 0x000fc800078e000c */
[--C-:B------:R-:W-:Y:S02]  /*0780*/  IMAD.WIDE.U32 R14, R27, 0x8, R12.reuse ;  /* 0x000000081b0e7825 */ /* 0x100fe400078e000c */
[----:B------:R-:W3:Y:S02]  /*0790*/  LDG.E.64 R20, desc[UR6][R20.64] ;  /* 0x0000000614147981 */ /* 0x000ee4000c1e1b00 */
[----:B------:R-:W-:Y:S02]  /*07a0*/  IMAD.WIDE.U32 R12, R25, 0x8, R12 ;  /* 0x00000008190c7825 */ /* 0x000fe400078e000c */
[----:B------:R-:W2:Y:S04]  /*07b0*/  LDG.E.64 R14, desc[UR6][R14.64] ;  /* 0x000000060e0e7981 */ /* 0x000ea8000c1e1b00 */
[----:B------:R-:W2:Y:S01]  /*07c0*/  LDG.E.64 R12, desc[UR6][R12.64] ;  /* 0x000000060c0c7981 */ /* 0x000ea2000c1e1b00 */
[----:B------:R-:W-:-:S04]  /*07d0*/  IADD3 R24, PT, PT, R24, 0x8, RZ ;  /* 0x0000000818187810 */ /* 0x000fc80007ffe0ff */
[----:B------:R-:W-:Y:S01]  /*07e0*/  ISETP.NE.AND P0, PT, R24, R6, PT ;  /* 0x000000061800720c */ /* 0x000fe20003f05270 */
[----:B---3--:R-:W-:Y:S02]  /*07f0*/  DADD R16, R18, -R20 ;  /* 0x0000000012107229 */ /* 0x008fe40000000814 */
[----:B--2---:R-:W-:-:S06]  /*0800*/  DADD R26, R14, -R12 ;  /* 0x000000000e1a7229 */ /* 0x004fcc000000080c */
[----:B------:R-:W-:-:S08]  /*0810*/  DFMA R28, R16, R16, R28 ;  /* 0x00000010101c722b */ /* 0x000fd0000000001c */
[----:B------:R-:W-:Y:S01]  /*0820*/  DFMA R18, R26, R26, R28 ;  /* 0x0000001a1a12722b */ /* 0x000fe2000000001c */
[----:B------:R-:W-:Y:S10]  /*0830*/  @P0 BRA `(.L_x_6) ;  /* 0xfffffff800f00947 */ /* 0x000ff4000383ffff */
[----:B------:R-:W-:-:S07]  /*0840*/  IMAD.MOV.U32 R24, RZ, RZ, R6 ;  /* 0x000000ffff187224 */ /* 0x000fce00078e0006 */
.L_x_5:
[----:B------:R-:W-:-:S13]  /*0850*/  LOP3.LUT P0, RZ, R4, 0x7, RZ, 0xc0, !PT ;  /* 0x0000000704ff7812 */ /* 0x000fda000780c0ff */
[----:B------:R-:W-:Y:S05]  /*0860*/  @!P0 BRA `(.L_x_7) ;  /* 0x00000004000c8947 */ /* 0x000fea0003800000 */
[----:B------:R-:W-:Y:S02]  /*0870*/  ISETP.GE.U32.AND P0, PT, R9, 0x3, PT ;  /* 0x000000030900780c */ /* 0x000fe40003f06070 */
[----:B------:R-:W-:-:S11]  /*0880*/  LOP3.LUT P1, RZ, R4, 0x3, RZ, 0xc0, !PT ;  /* 0x0000000304ff7812 */ /* 0x000fd6000782c0ff */
[----:B------:R-:W-:Y:S05]  /*0890*/  @!P0 BRA `(.L_x_8) ;  /* 0x0000000000888947 */ /* 0x000fea0003800000 */
[----:B------:R-:W0:Y:S01]  /*08a0*/  LDC.64 R12, c[0x0][0x388] ;  /* 0x0000e200ff0c7b82 */ /* 0x000e220000000a00 */
[C---:B------:R-:W-:Y:S01]  /*08b0*/  IADD3 R27, PT, PT, R24.reuse, R3, RZ ;  /* 0x00000003181b7210 */ /* 0x040fe20007ffe0ff */
[----:B------:R-:W-:-:S04]  /*08c0*/  IMAD.IADD R25, R24, 0x1, R23 ;  /* 0x0000000118197824 */ /* 0x000fc800078e0217 */
[----:B0-----:R-:W-:-:S04]  /*08d0*/  IMAD.WIDE.U32 R14, R27, 0x8, R12 ;  /* 0x000000081b0e7825 */ /* 0x001fc800078e000c */
[----:B------:R-:W-:Y:S02]  /*08e0*/  IMAD.WIDE.U32 R28, R25, 0x8, R12 ;  /* 0x00000008191c7825 */ /* 0x000fe400078e000c */
[----:B------:R-:W2:Y:S04]  /*08f0*/  LDG.E.64 R14, desc[UR6][R14.64] ;  /* 0x000000060e0e7981 */ /* 0x000ea8000c1e1b00 */
[----:B------:R-:W2:Y:S01]  /*0900*/  LDG.E.64 R16, desc[UR6][R28.64] ;  /* 0x000000061c107981 */ /* 0x000ea2000c1e1b00 */
        /* <DEDUP_REMOVED lines=8> */
[C---:B------:R-:W-:Y:S02]  /*0990*/  IADD3 R26, PT, PT, R27.reuse, 0x2, RZ ;  /* 0x000000021b1a7810 */ /* 0x040fe40007ffe0ff */
[----:B------:R-:W-:-:S03]  /*09a0*/  IADD3 R27, PT, PT, R27, 0x3, RZ ;  /* 0x000000031b1b7810 */ /* 0x000fc60007ffe0ff */
[----:B------:R-:W-:-:S06]  /*09b0*/  IMAD.WIDE.U32 R28, R26, 0x8, R12 ;  /* 0x000000081a1c7825 */ /* 0x000fcc00078e000c */
[----:B------:R-:W3:Y:S01]  /*09c0*/  LDG.E.64 R28, desc[UR6][R28.64] ;  /* 0x000000061c1c7981 */ /* 0x000ee2000c1e1b00 */
[----:B--2---:R-:W-:Y:S01]  /*09d0*/  DADD R16, R14, -R20 ;  /* 0x000000000e107229 */ /* 0x004fe20000000814 */
[C---:B------:R-:W-:Y:S02]  /*09e0*/  VIADD R15, R25.reuse, 0x2 ;  /* 0x00000002190f7836 */ /* 0x040fe40000000000 */
[----:B------:R-:W-:-:S05]  /*09f0*/  VIADD R25, R25, 0x3 ;  /* 0x0000000319197836 */ /* 0x000fca0000000000 */
[----:B------:R-:W-:Y:S01]  /*0a00*/  DFMA R18, R16, R16, R18 ;  /* 0x000000101012722b */ /* 0x000fe20000000012 */
[----:B------:R-:W-:-:S04]  /*0a10*/  IMAD.WIDE.U32 R16, R15, 0x8, R12 ;  /* 0x000000080f107825 */ /* 0x000fc800078e000c */
[--C-:B------:R-:W-:Y:S02]  /*0a20*/  IMAD.WIDE.U32 R14, R27, 0x8, R12.reuse ;  /* 0x000000081b0e7825 */ /* 0x100fe400078e000c */
[----:B------:R-:W3:Y:S02]  /*0a30*/  LDG.E.64 R16, desc[UR6][R16.64] ;  /* 0x0000000610107981 */ /* 0x000ee4000c1e1b00 */
[----:B------:R-:W-:Y:S02]  /*0a40*/  IMAD.WIDE.U32 R12, R25, 0x8, R12 ;  /* 0x00000008190c7825 */ /* 0x000fe400078e000c */
[----:B------:R-:W2:Y:S04]  /*0a50*/  LDG.E.64 R14, desc[UR6][R14.64] ;  /* 0x000000060e0e7981 */ /* 0x000ea8000c1e1b00 */
[----:B------:R-:W2:Y:S01]  /*0a60*/  LDG.E.64 R12, desc[UR6][R12.64] ;  /* 0x000000060c0c7981 */ /* 0x000ea2000c1e1b00 */
[----:B------:R-:W-:Y:S01]  /*0a70*/  IADD3 R24, PT, PT, R24, 0x4, RZ ;  /* 0x0000000418187810 */ /* 0x000fe20007ffe0ff */
[----:B---3--:R-:W-:-:S02]  /*0a80*/  DADD R20, R28, -R16 ;  /* 0x000000001c147229 */ /* 0x008fc40000000810 */
[----:B--2---:R-:W-:-:S06]  /*0a90*/  DADD R26, R14, -R12 ;  /* 0x000000000e1a7229 */ /* 0x004fcc000000080c */
[----:B------:R-:W-:-:S08]  /*0aa0*/  DFMA R18, R20, R20, R18 ;  /* 0x000000141412722b */ /* 0x000fd00000000012 */
[----:B------:R-:W-:-:S11]  /*0ab0*/  DFMA R18, R26, R26, R18 ;  /* 0x0000001a1a12722b */ /* 0x000fd60000000012 */
.L_x_8:
[----:B------:R-:W-:Y:S05]  /*0ac0*/  @!P1 BRA `(.L_x_7) ;  /* 0x0000000000749947 */ /* 0x000fea0003800000 */
[----:B------:R-:W-:-:S13]  /*0ad0*/  ISETP.NE.AND P0, PT, R22, 0x1, PT ;  /* 0x000000011600780c */ /* 0x000fda0003f05270 */
[----:B------:R-:W0:Y:S01]  /*0ae0*/  @P0 LDC.64 R20, c[0x0][0x388] ;  /* 0x0000e200ff140b82 */ /* 0x000e220000000a00 */
[C---:B------:R-:W-:Y:S01]  /*0af0*/  @P0 IMAD.IADD R25, R24.reuse, 0x1, R3 ;  /* 0x0000000118190824 */ /* 0x040fe200078e0203 */
[----:B------:R-:W-:-:S03]  /*0b00*/  @P0 IADD3 R27, PT, PT, R24, R23, RZ ;  /* 0x00000017181b0210 */ /* 0x000fc60007ffe0ff */
[----:B0-----:R-:W-:-:S04]  /*0b10*/  @P0 IMAD.WIDE.U32 R16, R25, 0x8, R20 ;  /* 0x0000000819100825 */ /* 0x001fc800078e0014 */
[----:B------:R-:W-:Y:S02]  /*0b20*/  @P0 IMAD.WIDE.U32 R28, R27, 0x8, R20 ;  /* 0x000000081b1c0825 */ /* 0x000fe400078e0014 */
[----:B------:R-:W2:Y:S04]  /*0b30*/  @P0 LDG.E.64 R16, desc[UR6][R16.64] ;  /* 0x0000000610100981 */ /* 0x000ea8000c1e1b00 */
[----:B------:R-:W2:Y:S01]  /*0b40*/  @P0 LDG.E.64 R14, desc[UR6][R28.64] ;  /* 0x000000061c0e0981 */ /* 0x000ea2000c1e1b00 */
[----:B------:R-:W-:Y:S01]  /*0b50*/  LOP3.LUT P1, RZ, R5, 0x1, RZ, 0xc0, !PT ;  /* 0x0000000105ff7812 */ /* 0x000fe2000782c0ff */
[----:B------:R-:W-:Y:S02]  /*0b60*/  @P0 VIADD R25, R25, 0x1 ;  /* 0x0000000119190836 */ /* 0x000fe40000000000 */
[----:B------:R-:W-:-:S10]  /*0b70*/  @P0 VIADD R24, R24, 0x2 ;  /* 0x0000000218180836 */ /* 0x000fd40000000000 */
[----:B------:R-:W0:Y:S01]  /*0b80*/  @P1 LDC.64 R12, c[0x0][0x388] ;  /* 0x0000e200ff0c1b82 */ /* 0x000e220000000a00 */
[----:B--2---:R-:W-:Y:S01]  /*0b90*/  @P0 DADD R14, R16, -R14 ;  /* 0x00000000100e0229 */ /* 0x004fe2000000080e */
[----:B------:R-:W-:Y:S01]  /*0ba0*/  @P0 IADD3 R17, PT, PT, R27, 0x1, RZ ;  /* 0x000000011b110810 */ /* 0x000fe20007ffe0ff */
[----:B------:R-:W-:Y:S01]  /*0bb0*/  @P0 IMAD.WIDE.U32 R26, R25, 0x8, R20 ;  /* 0x00000008191a0825 */ /* 0x000fe200078e0014 */
[----:B------:R-:W-:-:S03]  /*0bc0*/  @P1 IADD3 R25, PT, PT, R24, R3, RZ ;  /* 0x0000000318191210 */ /* 0x000fc60007ffe0ff */
[----:B------:R-:W-:Y:S02]  /*0bd0*/  @P0 IMAD.WIDE.U32 R20, R17, 0x8, R20 ;  /* 0x0000000811140825 */ /* 0x000fe400078e0014 */
[----:B------:R-:W2:Y:S02]  /*0be0*/  @P0 LDG.E.64 R26, desc[UR6][R26.64] ;  /* 0x000000061a1a0981 */ /* 0x000ea4000c1e1b00 */
[----:B------:R-:W-:Y:S02]  /*0bf0*/  @P1 IMAD.IADD R17, R24, 0x1, R23 ;  /* 0x0000000118111824 */ /* 0x000fe400078e0217 */
[----:B------:R-:W2:Y:S01]  /*0c00*/  @P0 LDG.E.64 R20, desc[UR6][R20.64] ;  /* 0x0000000614140981 */ /* 0x000ea2000c1e1b00 */
[----:B0-----:R-:W-:-:S04]  /*0c10*/  @P1 IMAD.WIDE.U32 R24, R25, 0x8, R12 ;  /* 0x0000000819181825 */ /* 0x001fc800078e000c */
[----:B------:R-:W-:Y:S02]  /*0c20*/  @P1 IMAD.WIDE.U32 R12, R17, 0x8, R12 ;  /* 0x00000008110c1825 */ /* 0x000fe400078e000c */
[----:B------:R-:W3:Y:S04]  /*0c30*/  @P1 LDG.E.64 R24, desc[UR6][R24.64] ;  /* 0x0000000618181981 */ /* 0x000ee8000c1e1b00 */
[----:B------:R-:W3:Y:S01]  /*0c40*/  @P1 LDG.E.64 R12, desc[UR6][R12.64] ;  /* 0x000000060c0c1981 */ /* 0x000ee2000c1e1b00 */
[----:B------:R-:W-:Y:S02]  /*0c50*/  @P0 DFMA R14, R14, R14, R18 ;  /* 0x0000000e0e0e022b */ /* 0x000fe40000000012 */
[----:B--2---:R-:W-:-:S08]  /*0c60*/  @P0 DADD R16, R26, -R20 ;  /* 0x000000001a100229 */ /* 0x004fd00000000814 */
[----:B------:R-:W-:Y:S02]  /*0c70*/  @P0 DFMA R18, R16, R16, R14 ;  /* 0x000000101012022b */ /* 0x000fe4000000000e */
[----:B---3--:R-:W-:-:S08]  /*0c80*/  @P1 DADD R14, R24, -R12 ;  /* 0x00000000180e1229 */ /* 0x008fd0000000080c */
[----:B------:R-:W-:-:S11]  /*0c90*/  @P1 DFMA R18, R14, R14, R18 ;  /* 0x0000000e0e12122b */ /* 0x000fd60000000012 */
.L_x_7:
[----:B------:R-:W0:Y:S01]  /*0ca0*/  MUFU.RSQ64H R27, R19 ;  /* 0x00000013001b7308 */ /* 0x000e220000001c00 */
[----:B------:R-:W-:Y:S01]  /*0cb0*/  IADD3 R26, PT, PT, R19, -0x3500000, RZ ;  /* 0xfcb00000131a7810 */ /* 0x000fe20007ffe0ff */
[----:B------:R-:W-:Y:S01]  /*0cc0*/  IMAD.MOV.U32 R12, RZ, RZ, 0x0 ;  /* 0x00000000ff0c7424 */ /* 0x000fe200078e00ff */
[----:B------:R-:W-:Y:S01]  /*0cd0*/  MOV R13, 0x3fd80000 ;  /* 0x3fd80000000d7802 */ /* 0x000fe20000000f00 */
[----:B------:R-:W-:Y:S01]  /*0ce0*/  BSSY.RECONVERGENT B0, `(.L_x_9) ;  /* 0x0000011000007945 */ /* 0x000fe20003800200 */
[----:B------:R-:W-:Y:S02]  /*0cf0*/  ISETP.GE.U32.AND P0, PT, R26, 0x7ca00000, PT ;  /* 0x7ca000001a00780c */ /* 0x000fe40003f06070 */
[----:B0-----:R-:W-:-:S08]  /*0d00*/  DMUL R14, R26, R26 ;  /* 0x0000001a1a0e7228 */ /* 0x001fd00000000000 */
[----:B------:R-:W-:-:S08]  /*0d10*/  DFMA R14, -R14, R18, 1 ;  /* 0x3ff000000e0e742b */ /* 0x000fd00000000112 */
[----:B------:R-:W-:Y:S02]  /*0d20*/  DFMA R12, R14, R12, 0.5 ;  /* 0x3fe000000e0c742b */ /* 0x000fe4000000000c */
[----:B------:R-:W-:-:S08]  /*0d30*/  DMUL R16, R26, R14 ;  /* 0x0000000e1a107228 */ /* 0x000fd00000000000 */
[----:B------:R-:W-:-:S08]  /*0d40*/  DFMA R16, R12, R16, R26 ;  /* 0x000000100c10722b */ /* 0x000fd0000000001a */
[----:B------:R-:W-:Y:S02]  /*0d50*/  DMUL R14, R16, R18 ;  /* 0x00000012100e7228 */ /* 0x000fe40000000000 */
[----:B------:R-:W-:Y:S01]  /*0d60*/  VIADD R21, R17, 0xfff00000 ;  /* 0xfff0000011157836 */ /* 0x000fe20000000000 */
[----:B------:R-:W-:-:S05]  /*0d70*/  MOV R20, R16 ;  /* 0x0000001000147202 */ /* 0x000fca0000000f00 */
[----:B------:R-:W-:-:S08]  /*0d80*/  DFMA R12, R14, -R14, R18 ;  /* 0x8000000e0e0c722b */ /* 0x000fd00000000012 */
[----:B------:R-:W-:Y:S01]  /*0d90*/  DFMA R24, R12, R20, R14 ;  /* 0x000000140c18722b */ /* 0x000fe2000000000e */
[----:B------:R-:W-:Y:S10]  /*0da0*/  @!P0 BRA `(.L_x_10) ;  /* 0x0000000000108947 */ /* 0x000ff40003800000 */
[----:B------:R-:W-:-:S07]  /*0db0*/  MOV R24, 0xdd0 ;  /* 0x00000dd000187802 */ /* 0x000fce0000000f00 */
[----:B------:R-:W-:Y:S05]  /*0dc0*/  CALL.REL.NOINC `($__internal_0_$__cuda_sm20_dsqrt_rn_f64_mediumpath_v1) ;  /* 0x0000000800387944 */ /* 0x000fea0003c00000 */
[----:B------:R-:W-:Y:S01]  /*0dd0*/  IMAD.MOV.U32 R24, RZ, RZ, R12 ;  /* 0x000000ffff187224 */ /* 0x000fe200078e000c */
[----:B------:R-:W-:-:S07]  /*0de0*/  MOV R25, R13 ;  /* 0x0000000d00197202 */ /* 0x000fce0000000f00 */
.L_x_10:
[----:B------:R-:W-:Y:S05]  /*0df0*/  BSYNC.RECONVERGENT B0 ;  /* 0x0000000000007941 */ /* 0x000fea0003800200 */
.L_x_9:
[----:B------:R-:W-:Y:S01]  /*0e00*/  DSETP.GEU.AND P0, PT, R24, R10, PT ;  /* 0x0000000a1800722a */ /* 0x000fe20003f0e000 */
[----:B------:R-:W-:-:S13]  /*0e10*/  BSSY.RECONVERGENT B0, `(.L_x_11) ;  /* 0x0000009000007945 */ /* 0x000fda0003800200 */
[----:B------:R-:W-:Y:S05]  /*0e20*/  @P0 BRA `(.L_x_12) ;  /* 0x00000000001c0947 */ /* 0x000fea0003800000 */
[----:B------:R-:W0:Y:S01]  /*0e30*/  LDC.64 R12, c[0x0][0x390] ;  /* 0x0000e400ff0c7b82 */ /* 0x000e220000000a00 */
[----:B------:R-:W-:-:S04]  /*0e40*/  IMAD.IADD R7, R23, 0x1, R4 ;  /* 0x0000000117077824 */ /* 0x000fc800078e0204 */
[----:B0-----:R-:W-:-:S06]  /*0e50*/  IMAD.WIDE R12, R7, 0x8, R12 ;  /* 0x00000008070c7825 */ /* 0x001fcc00078e020c */
[----:B------:R-:W2:Y:S01]  /*0e60*/  LDG.E.64 R12, desc[UR6][R12.64] ;  /* 0x000000060c0c7981 */ /* 0x000ea2000c1e1b00 */
[----:B------:R-:W-:Y:S01]  /*0e70*/  MOV R10, R24 ;  /* 0x00000018000a7202 */ /* 0x000fe20000000f00 */
[----:B------:R-:W-:Y:S01]  /*0e80*/  IMAD.MOV.U32 R11, RZ, RZ, R25 ;  /* 0x000000ffff0b7224 */ /* 0x000fe200078e0019 */
[----:B--2---:R0:W1:Y:S06]  /*0e90*/  F2I.F64.TRUNC R7, R12 ;  /* 0x0000000c00077311 */ /* 0x00406c000030d100 */
.L_x_12:
[----:B------:R-:W-:Y:S05]  /*0ea0*/  BSYNC.RECONVERGENT B0 ;  /* 0x0000000000007941 */ /* 0x000fea0003800200 */
.L_x_11:
[----:B------:R-:W2:Y:S02]  /*0eb0*/  LDCU UR5, c[0x0][0x3a0] ;  /* 0x00007400ff0577ac */ /* 0x000ea40008000800 */
[----:B--2---:R-:W-:-:S04]  /*0ec0*/  IADD3 R23, PT, PT, R23, UR5, RZ ;  /* 0x0000000517177c10 */ /* 0x004fc8000fffe0ff */
[----:B------:R-:W-:-:S13]  /*0ed0*/  ISETP.GE.AND P0, PT, R23, R2, PT ;  /* 0x000000021700720c */ /* 0x000fda0003f06270 */
[----:B------:R-:W-:Y:S05]  /*0ee0*/  @!P0 BRA `(.L_x_13) ;  /* 0xfffffff400248947 */ /* 0x000fea000383ffff */
[----:B0-----:R-:W0:Y:S01]  /*0ef0*/  LDC.64 R12, c[0x0][0x380] ;  /* 0x0000e000ff0c7b82 */ /* 0x001e220000000a00 */
[----:B-1----:R-:W1:Y:S01]  /*0f00*/  I2F.F64 R10, R7 ;  /* 0x00000007000a7312 */ /* 0x002e620000201c00 */
[----:B------:R-:W-:-:S05]  /*0f10*/  VIADD R3, R3, UR4 ;  /* 0x0000000403037c36 */ /* 0x000fca0008000000 */
[----:B------:R-:W-:Y:S01]  /*0f20*/  ISETP.GE.AND P0, PT, R3, R0, PT ;  /* 0x000000000300720c */ /* 0x000fe20003f06270 */
[C---:B0-----:R-:W-:Y:S01]  /*0f30*/  IMAD.WIDE.U32 R12, R8.reuse, 0x8, R12 ;  /* 0x00000008080c7825 */ /* 0x041fe200078e000c */
[----:B------:R-:W-:-:S04]  /*0f40*/  IADD3 R8, PT, PT, R8, 0x1, RZ ;  /* 0x0000000108087810 */ /* 0x000fc80007ffe0ff */
[----:B-1----:R0:W-:Y:S07]  /*0f50*/  STG.E.64 desc[UR6][R12.64], R10 ;  /* 0x0000000a0c007986 */ /* 0x0021ee000c101b06 */
[----:B------:R-:W-:Y:S05]  /*0f60*/  @!P0 BRA `(.L_x_14) ;  /* 0xfffffff000f88947 */ /* 0x000fea000383ffff */
[----:B------:R-:W-:Y:S05]  /*0f70*/  EXIT ;  /* 0x000000000000794d */ /* 0x000fea0003800000 */
.L_x_0:
[----:B------:R-:W0:Y:S01]  /*0f80*/  I2F.U32.RP R6, UR4 ;  /* 0x0000000400067d06 */ /* 0x000e220008209000 */
[----:B------:R-:W-:Y:S01]  /*0f90*/  VIADD R3, R3, UR4 ;  /* 0x0000000403037c36 */ /* 0x000fe20008000000 */
[----:B------:R-:W-:Y:S01]  /*0fa0*/  IADD3 R7, PT, PT, RZ, -UR4, RZ ;  /* 0x80000004ff077c10 */ /* 0x000fe2000fffe0ff */
[----:B------:R-:W-:Y:S01]  /*0fb0*/  BSSY.RECONVERGENT B1, `(.L_x_15) ;  /* 0x0000063000017945 */ /* 0x000fe20003800200 */
[----:B------:R-:W-:Y:S02]  /*0fc0*/  ISETP.NE.U32.AND P2, PT, RZ, UR4, PT ;  /* 0x00000004ff007c0c */ /* 0x000fe4000bf45070 */
[----:B------:R-:W-:Y:S02]  /*0fd0*/  ISETP.GE.AND P0, PT, R3, R0, PT ;  /* 0x000000000300720c */ /* 0x000fe40003f06270 */
[----:B------:R-:W-:Y:S02]  /*0fe0*/  VIMNMX R0, PT, PT, R0, R3, !PT ;  /* 0x0000000300007248 */ /* 0x000fe40007fe0100 */
[----:B------:R-:W-:-:S04]  /*0ff0*/  SEL R2, RZ, 0x1, P0 ;  /* 0x00000001ff027807 */ /* 0x000fc80000000000 */
[----:B------:R-:W-:Y:S01]  /*1000*/  IADD3 R0, PT, PT, R0, -R3, -R2 ;  /* 0x8000000300007210 */ /* 0x000fe20007ffe802 */
[----:B0-----:R-:W0:Y:S02]  /*1010*/  MUFU.RCP R6, R6 ;  /* 0x0000000600067308 */ /* 0x001e240000001000 */
[----:B0-----:R-:W-:-:S06]  /*1020*/  VIADD R4, R6, 0xffffffe ;  /* 0x0ffffffe06047836 */ /* 0x001fcc0000000000 */
[----:B------:R0:W1:Y:S02]  /*1030*/  F2I.FTZ.U32.TRUNC.NTZ R5, R4 ;  /* 0x0000000400057305 */ /* 0x000064000021f000 */
[----:B0-----:R-:W-:Y:S01]  /*1040*/  MOV R4, RZ ;  /* 0x000000ff00047202 */ /* 0x001fe20000000f00 */
[----:B-1----:R-:W-:-:S04]  /*1050*/  IMAD R7, R7, R5, RZ ;  /* 0x0000000507077224 */ /* 0x002fc800078e02ff */
[----:B------:R-:W-:-:S06]  /*1060*/  IMAD.HI.U32 R5, R5, R7, R4 ;  /* 0x0000000705057227 */ /* 0x000fcc00078e0004 */
[----:B------:R-:W-:-:S04]  /*1070*/  IMAD.HI.U32 R5, R5, R0, RZ ;  /* 0x0000000005057227 */ /* 0x000fc800078e00ff */
[----:B------:R-:W-:-:S04]  /*1080*/  IMAD.MOV R3, RZ, RZ, -R5 ;  /* 0x000000ffff037224 */ /* 0x000fc800078e0a05 */
[----:B------:R-:W-:-:S05]  /*1090*/  IMAD R0, R3, UR4, R0 ;  /* 0x0000000403007c24 */ /* 0x000fca000f8e0200 */
[----:B------:R-:W-:-:S13]  /*10a0*/  ISETP.GE.U32.AND P0, PT, R0, UR4, PT ;  /* 0x0000000400007c0c */ /* 0x000fda000bf06070 */
[----:B------:R-:W-:Y:S01]  /*10b0*/  @P0 IADD3 R0, PT, PT, R0, -UR4, RZ ;  /* 0x8000000400000c10 */ /* 0x000fe2000fffe0ff */
[----:B------:R-:W-:-:S03]  /*10c0*/  @P0 VIADD R5, R5, 0x1 ;  /* 0x0000000105050836 */ /* 0x000fc60000000000 */
[----:B------:R-:W-:Y:S01]  /*10d0*/  ISETP.GE.U32.AND P1, PT, R0, UR4, PT ;  /* 0x0000000400007c0c */ /* 0x000fe2000bf26070 */
[----:B------:R-:W-:-:S12]  /*10e0*/  IMAD.MOV.U32 R0, RZ, RZ, RZ ;  /* 0x000000ffff007224 */ /* 0x000fd800078e00ff */
[----:B------:R-:W-:Y:S02]  /*10f0*/  @P1 IADD3 R5, PT, PT, R5, 0x1, RZ ;  /* 0x0000000105051810 */ /* 0x000fe40007ffe0ff */
[----:B------:R-:W-:-:S05]  /*1100*/  @!P2 LOP3.LUT R5, RZ, UR4, RZ, 0x33, !PT ;  /* 0x00000004ff05ac12 */ /* 0x000fca000f8e33ff */
[----:B------:R-:W-:-:S05]  /*1110*/  IMAD.IADD R2, R2, 0x1, R5 ;  /* 0x0000000102027824 */ /* 0x000fca00078e0205 */
[C---:B------:R-:W-:Y:S02]  /*1120*/  ISETP.GE.U32.AND P0, PT, R2.reuse, 0x3, PT ;  /* 0x000000030200780c */ /* 0x040fe40003f06070 */
[----:B------:R-:W-:-:S04]  /*1130*/  IADD3 R3, PT, PT, R2, 0x1, RZ ;  /* 0x0000000102037810 */ /* 0x000fc80007ffe0ff */
[----:B------:R-:W-:-:S07]  /*1140*/  LOP3.LUT R2, R3, 0x3, RZ, 0xc0, !PT ;  /* 0x0000000303027812 */ /* 0x000fce00078ec0ff */
[----:B------:R-:W-:Y:S05]  /*1150*/  @!P0 BRA `(.L_x_16) ;  /* 0x0000000400208947 */ /* 0x000fea0003800000 */
[----:B------:R-:W-:Y:S01]  /*1160*/  LOP3.LUT R0, R3, 0xfffffffc, RZ, 0xc0, !PT ;  /* 0xfffffffc03007812 */ /* 0x000fe200078ec0ff */
[----:B------:R-:W-:Y:S01]  /*1170*/  BSSY.RELIABLE B0, `(.L_x_17) ;  /* 0x000003d000007945 */ /* 0x000fe20003800100 */
[----:B------:R-:W-:Y:S02]  /*1180*/  HFMA2 R3, -RZ, RZ, 0, 0 ;  /* 0x00000000ff037431 */ /* 0x000fe400000001ff */
[----:B------:R-:W-:-:S13]  /*1190*/  ISETP.GT.AND P0, PT, R0, RZ, PT ;  /* 0x000000ff0000720c */ /* 0x000fda0003f04270 */
[----:B------:R-:W-:Y:S05]  /*11a0*/  @!P0 BRA `(.L_x_18) ;  /* 0x0000000000e48947 */ /* 0x000fea0003800000 */
[----:B------:R-:W-:Y:S01]  /*11b0*/  IMAD.IADD R4, R0, 0x1, -R3 ;  /* 0x0000000100047824 */ /* 0x000fe200078e0a03 */
[----:B------:R-:W-:Y:S01]  /*11c0*/  BSSY.RECONVERGENT B2, `(.L_x_19) ;  /* 0x0000021000027945 */ /* 0x000fe20003800200 */
[----:B------:R-:W-:-:S03]  /*11d0*/  PLOP3.LUT P0, PT, PT, PT, PT, 0x80, 0x8 ;  /* 0x000000000008781c */ /* 0x000fc60003f0f070 */
[----:B------:R-:W-:-:S13]  /*11e0*/  ISETP.GT.AND P1, PT, R4, 0xc, PT ;  /* 0x0000000c0400780c */ /* 0x000fda0003f24270 */
[----:B------:R-:W-:Y:S05]  /*11f0*/  @!P1 BRA `(.L_x_20) ;  /* 0x0000000000749947 */ /* 0x000fea0003800000 */
[----:B------:R-:W0:Y:S01]  /*1200*/  LDC.64 R12, c[0x0][0x380] ;  /* 0x0000e000ff0c7b82 */ /* 0x000e220000000a00 */
[----:B------:R-:W-:Y:S02]  /*1210*/  PLOP3.LUT P0, PT, PT, PT, PT, 0x8, 0x80 ;  /* 0x000000000080781c */ /* 0x000fe40003f0e170 */
[----:B------:R-:W-:-:S11]  /*1220*/  IADD3 R14, PT, PT, R0, -0xc, RZ ;  /* 0xfffffff4000e7810 */ /* 0x000fd60007ffe0ff */
.L_x_21:
[C---:B-1----:R-:W-:Y:S01]  /*1230*/  VIADD R7, R3.reuse, 0x4 ;  /* 0x0000000403077836 */ /* 0x042fe20000000000 */
[C---:B------:R-:W-:Y:S01]  /*1240*/  IADD3 R9, PT, PT, R3.reuse, 0x8, RZ ;  /* 0x0000000803097810 */ /* 0x040fe20007ffe0ff */
[C---:B------:R-:W-:Y:S02]  /*1250*/  VIADD R11, R3.reuse, 0xc ;  /* 0x0000000c030b7836 */ /* 0x040fe40000000000 */
[C---:B0-----:R-:W-:Y:S01]  /*1260*/  IMAD.WIDE.U32 R4, R3.reuse, 0x8, R12 ;  /* 0x0000000803047825 */ /* 0x041fe200078e000c */
[----:B------:R-:W-:-:S03]  /*1270*/  IADD3 R3, PT, PT, R3, 0x10, RZ ;  /* 0x0000001003037810 */ /* 0x000fc60007ffe0ff */
[--C-:B------:R-:W-:Y:S01]  /*1280*/  IMAD.WIDE.U32 R6, R7, 0x8, R12.reuse ;  /* 0x0000000807067825 */ /* 0x100fe200078e000c */
[----:B------:R1:W-:Y:S01]  /*1290*/  STG.E.64 desc[UR6][R4.64], RZ ;  /* 0x000000ff04007986 */ /* 0x0003e2000c101b06 */
[----:B------:R-:W-:Y:S02]  /*12a0*/  ISETP.GE.AND P1, PT, R3, R14, PT ;  /* 0x0000000e0300720c */ /* 0x000fe40003f26270 */
[--C-:B------:R-:W-:Y:S01]  /*12b0*/  IMAD.WIDE.U32 R8, R9, 0x8, R12.reuse ;  /* 0x0000000809087825 */ /* 0x100fe200078e000c */
[----:B------:R1:W-:Y:S03]  /*12c0*/  STG.E.64 desc[UR6][R4.64+0x8], RZ ;  /* 0x000008ff04007986 */ /* 0x0003e6000c101b06 */
[----:B------:R-:W-:Y:S01]  /*12d0*/  IMAD.WIDE.U32 R10, R11, 0x8, R12 ;  /* 0x000000080b0a7825 */ /* 0x000fe200078e000c */
[----:B------:R1:W-:Y:S04]  /*12e0*/  STG.E.64 desc[UR6][R4.64+0x10], RZ ;  /* 0x000010ff04007986 */ /* 0x0003e8000c101b06 */
        /* <DEDUP_REMOVED lines=12> */
[----:B------:R1:W-:Y:S01]  /*13b0*/  STG.E.64 desc[UR6][R10.64+0x18], RZ ;  /* 0x000018ff0a007986 */ /* 0x0003e2000c101b06 */
[----:B------:R-:W-:Y:S05]  /*13c0*/  @!P1 BRA `(.L_x_21) ;  /* 0xfffffffc00989947 */ /* 0x000fea000383ffff */
.L_x_20:
[----:B------:R-:W-:Y:S05]  /*13d0*/  BSYNC.RECONVERGENT B2 ;  /* 0x0000000000027941 */ /* 0x000fea0003800200 */
.L_x_19:
[----:B-1----:R-:W-:Y:S01]  /*13e0*/  IMAD.IADD R4, R0, 0x1, -R3 ;  /* 0x0000000100047824 */ /* 0x002fe200078e0a03 */
[----:B------:R-:W-:Y:S04]  /*13f0*/  BSSY.RECONVERGENT B2, `(.L_x_22) ;  /* 0x0000011000027945 */ /* 0x000fe80003800200 */
[----:B------:R-:W-:-:S13]  /*1400*/  ISETP.GT.AND P1, PT, R4, 0x4, PT ;  /* 0x000000040400780c */ /* 0x000fda0003f24270 */
[----:B------:R-:W-:Y:S05]  /*1410*/  @!P1 BRA `(.L_x_23) ;  /* 0x0000000000389947 */ /* 0x000fea0003800000 */
[----:B------:R-:W0:Y:S01]  /*1420*/  LDC.64 R6, c[0x0][0x380] ;  /* 0x0000e000ff067b82 */ /* 0x000e220000000a00 */
[C---:B------:R-:W-:Y:S02]  /*1430*/  IADD3 R9, PT, PT, R3.reuse, 0x4, RZ ;  /* 0x0000000403097810 */ /* 0x040fe40007ffe0ff */
[----:B------:R-:W-:Y:S01]  /*1440*/  PLOP3.LUT P0, PT, PT, PT, PT, 0x8, 0x80 ;  /* 0x000000000080781c */ /* 0x000fe20003f0e170 */
[----:B0-----:R-:W-:-:S04]  /*1450*/  IMAD.WIDE.U32 R4, R3, 0x8, R6 ;  /* 0x0000000803047825 */ /* 0x001fc800078e0006 */
[----:B------:R-:W-:Y:S01]  /*1460*/  IMAD.WIDE.U32 R6, R9, 0x8, R6 ;  /* 0x0000000809067825 */ /* 0x000fe200078e0006 */
[----:B------:R0:W-:Y:S03]  /*1470*/  STG.E.64 desc[UR6][R4.64], RZ ;  /* 0x000000ff04007986 */ /* 0x0001e6000c101b06 */
[----:B------:R-:W-:Y:S01]  /*1480*/  VIADD R3, R3, 0x8 ;  /* 0x0000000803037836 */ /* 0x000fe20000000000 */
[----:B------:R0:W-:Y:S04]  /*1490*/  STG.E.64 desc[UR6][R4.64+0x8], RZ ;  /* 0x000008ff04007986 */ /* 0x0001e8000c101b06 */
[----:B------:R0:W-:Y:S04]  /*14a0*/  STG.E.64 desc[UR6][R4.64+0x10], RZ ;  /* 0x000010ff04007986 */ /* 0x0001e8000c101b06 */
[----:B------:R0:W-:Y:S04]  /*14b0*/  STG.E.64 desc[UR6][R4.64+0x18], RZ ;  /* 0x000018ff04007986 */ /* 0x0001e8000c101b06 */
[----:B------:R0:W-:Y:S04]  /*14c0*/  STG.E.64 desc[UR6][R6.64], RZ ;  /* 0x000000ff06007986 */ /* 0x0001e8000c101b06 */
[----:B------:R0:W-:Y:S04]  /*14d0*/  STG.E.64 desc[UR6][R6.64+0x8], RZ ;  /* 0x000008ff06007986 */ /* 0x0001e8000c101b06 */
[----:B------:R0:W-:Y:S04]  /*14e0*/  STG.E.64 desc[UR6][R6.64+0x10], RZ ;  /* 0x000010ff06007986 */ /* 0x0001e8000c101b06 */
[----:B------:R0:W-:Y:S02]  /*14f0*/  STG.E.64 desc[UR6][R6.64+0x18], RZ ;  /* 0x000018ff06007986 */ /* 0x0001e4000c101b06 */
.L_x_23:
[----:B------:R-:W-:Y:S05]  /*1500*/  BSYNC.RECONVERGENT B2 ;  /* 0x0000000000027941 */ /* 0x000fea0003800200 */
.L_x_22:
[----:B------:R-:W-:-:S13]  /*1510*/  ISETP.NE.OR P0, PT, R3, R0, P0 ;  /* 0x000000000300720c */ /* 0x000fda0000705670 */
[----:B------:R-:W-:Y:S05]  /*1520*/  @!P0 BREAK.RELIABLE B0 ;  /* 0x0000000000008942 */ /* 0x000fea0003800100 */
[----:B------:R-:W-:Y:S05]  /*1530*/  @!P0 BRA `(.L_x_16) ;  /* 0x0000000000288947 */ /* 0x000fea0003800000 */
.L_x_18:
[----:B------:R-:W-:Y:S05]  /*1540*/  BSYNC.RELIABLE B0 ;  /* 0x0000000000007941 */ /* 0x000fea0003800100 */
.L_x_17:
[----:B0-----:R-:W0:Y:S02]  /*1550*/  LDC.64 R4, c[0x0][0x380] ;  /* 0x0000e000ff047b82 */ /* 0x001e240000000a00 */
.L_x_24:
[C---:B01----:R-:W-:Y:S01]  /*1560*/  IMAD.WIDE.U32 R6, R3.reuse, 0x8, R4 ;  /* 0x0000000803067825 */ /* 0x043fe200078e0004 */
[----:B------:R-:W-:-:S04]  /*1570*/  IADD3 R3, PT, PT, R3, 0x4, RZ ;  /* 0x0000000403037810 */ /* 0x000fc80007ffe0ff */
[----:B------:R1:W-:Y:S01]  /*1580*/  STG.E.64 desc[UR6][R6.64], RZ ;  /* 0x000000ff06007986 */ /* 0x0003e2000c101b06 */
[----:B------:R-:W-:-:S03]  /*1590*/  ISETP.NE.AND P0, PT, R3, R0, PT ;  /* 0x000000000300720c */ /* 0x000fc60003f05270 */
[----:B------:R1:W-:Y:S04]  /*15a0*/  STG.E.64 desc[UR6][R6.64+0x8], RZ ;  /* 0x000008ff06007986 */ /* 0x0003e8000c101b06 */
[----:B------:R1:W-:Y:S04]  /*15b0*/  STG.E.64 desc[UR6][R6.64+0x10], RZ ;  /* 0x000010ff06007986 */ /* 0x0003e8000c101b06 */
[----:B------:R1:W-:Y:S02]  /*15c0*/  STG.E.64 desc[UR6][R6.64+0x18], RZ ;  /* 0x000018ff06007986 */ /* 0x0003e4000c101b06 */
[----:B------:R-:W-:Y:S05]  /*15d0*/  @P0 BRA `(.L_x_24) ;  /* 0xfffffffc00e00947 */ /* 0x000fea000383ffff */
.L_x_16:
[----:B------:R-:W-:Y:S05]  /*15e0*/  BSYNC.RECONVERGENT B1 ;  /* 0x0000000000017941 */ /* 0x000fea0003800200 */
.L_x_15:
[----:B------:R-:W-:Y:S05]  /*15f0*/  WARPSYNC.ALL ;  /* 0x0000000000007948 */ /* 0x000fea0003800000 */
[----:B------:R-:W-:-:S13]  /*1600*/  ISETP.NE.AND P0, PT, R2, RZ, PT ;  /* 0x000000ff0200720c */ /* 0x000fda0003f05270 */
[----:B------:R-:W-:Y:S05]  /*1610*/  @!P0 EXIT ;  /* 0x000000000000894d */ /* 0x000fea0003800000 */
[----:B01----:R-:W0:Y:S01]  /*1620*/  LDC.64 R6, c[0x0][0x380] ;  /* 0x0000e000ff067b82 */ /* 0x003e220000000a00 */
[----:B------:R-:W-:-:S07]  /*1630*/  IMAD.MOV.U32 R3, RZ, RZ, RZ ;  /* 0x000000ffff037224 */ /* 0x000fce00078e00ff */
.L_x_25:
[----:B0-----:R-:W-:Y:S01]  /*1640*/  IMAD.WIDE.U32 R4, R0, 0x8, R6 ;  /* 0x0000000800047825 */ /* 0x001fe200078e0006 */
[----:B------:R-:W-:-:S03]  /*1650*/  IADD3 R3, PT, PT, R3, 0x1, RZ ;  /* 0x0000000103037810 */ /* 0x000fc60007ffe0ff */
[----:B------:R-:W-:Y:S01]  /*1660*/  VIADD R0, R0, 0x1 ;  /* 0x0000000100007836 */ /* 0x000fe20000000000 */
[----:B------:R1:W-:Y:S01]  /*1670*/  STG.E.64 desc[UR6][R4.64], RZ ;  /* 0x000000ff04007986 */ /* 0x0003e2000c101b06 */
[----:B------:R-:W-:-:S13]  /*1680*/  ISETP.NE.AND P0, PT, R3, R2, PT ;  /* 0x000000020300720c */ /* 0x000fda0003f05270 */
[----:B-1----:R-:W-:Y:S05]  /*1690*/  @P0 BRA `(.L_x_25) ;  /* 0xfffffffc00e80947 */ /* 0x002fea000383ffff */
[----:B------:R-:W-:Y:S05]  /*16a0*/  EXIT ;  /* 0x000000000000794d */ /* 0x000fea0003800000 */
        .weak           $__internal_0_$__cuda_sm20_dsqrt_rn_f64_mediumpath_v1
        .type           $__internal_0_$__cuda_sm20_dsqrt_rn_f64_mediumpath_v1,@function
        .size           $__internal_0_$__cuda_sm20_dsqrt_rn_f64_mediumpath_v1,(.L_x_31 - $__internal_0_$__cuda_sm20_dsqrt_rn_f64_mediumpath_v1)
$__internal_0_$__cuda_sm20_dsqrt_rn_f64_mediumpath_v1:
[----:B------:R-:W-:Y:S01]  /*16b0*/  ISETP.GE.U32.AND P0, PT, R26, -0x3400000, PT ;  /* 0xfcc000001a00780c */ /* 0x000fe20003f06070 */
[----:B------:R-:W-:Y:S01]  /*16c0*/  BSSY.RECONVERGENT B1, `(.L_x_26) ;  /* 0x0000024000017945 */ /* 0x000fe20003800200 */
[----:B------:R-:W-:-:S11]  /*16d0*/  MOV R17, R21 ;  /* 0x0000001500117202 */ /* 0x000fd60000000f00 */
[----:B------:R-:W-:Y:S05]  /*16e0*/  @!P0 BRA `(.L_x_27) ;  /* 0x0000000000208947 */ /* 0x000fea0003800000 */
[----:B------:R-:W-:-:S10]  /*16f0*/  DFMA.RM R14, R12, R16, R14 ;  /* 0x000000100c0e722b */ /* 0x000fd4000000400e */
[----:B------:R-:W-:-:S05]  /*1700*/  IADD3 R12, P0, PT, R14, 0x1, RZ ;  /* 0x000000010e0c7810 */ /* 0x000fca0007f1e0ff */
[----:B------:R-:W-:-:S06]  /*1710*/  IMAD.X R13, RZ, RZ, R15, P0 ;  /* 0x000000ffff0d7224 */ /* 0x000fcc00000e060f */
[----:B------:R-:W-:-:S08]  /*1720*/  DFMA.RP R18, -R14, R12, R18 ;  /* 0x0000000c0e12722b */ /* 0x000fd00000008112 */
[----:B------:R-:W-:-:S06]  /*1730*/  DSETP.GT.AND P0, PT, R18, RZ, PT ;  /* 0x000000ff1200722a */ /* 0x000fcc0003f04000 */
[----:B------:R-:W-:Y:S02]  /*1740*/  FSEL R12, R12, R14, P0 ;  /* 0x0000000e0c0c7208 */ /* 0x000fe40000000000 */
[----:B------:R-:W-:Y:S01]  /*1750*/  FSEL R13, R13, R15, P0 ;  /* 0x0000000f0d0d7208 */ /* 0x000fe20000000000 */
[----:B------:R-:W-:Y:S06]  /*1760*/  BRA `(.L_x_28) ;  /* 0x0000000000647947 */ /* 0x000fec0003800000 */
.L_x_27:
[----:B------:R-:W-:-:S14]  /*1770*/  DSETP.NE.AND P0, PT, R18, RZ, PT ;  /* 0x000000ff1200722a */ /* 0x000fdc0003f05000 */
[----:B------:R-:W-:Y:S05]  /*1780*/  @!P0 BRA `(.L_x_29) ;  /* 0x0000000000588947 */ /* 0x000fea0003800000 */
[----:B------:R-:W-:-:S13]  /*1790*/  ISETP.GE.AND P0, PT, R19, RZ, PT ;  /* 0x000000ff1300720c */ /* 0x000fda0003f06270 */
[----:B------:R-:W-:Y:S01]  /*17a0*/  @!P0 MOV R12, 0x0 ;  /* 0x00000000000c8802 */ /* 0x000fe20000000f00 */
[----:B------:R-:W-:Y:S01]  /*17b0*/  @!P0 IMAD.MOV.U32 R13, RZ, RZ, -0x80000 ;  /* 0xfff80000ff0d8424 */ /* 0x000fe200078e00ff */
[----:B------:R-:W-:Y:S06]  /*17c0*/  @!P0 BRA `(.L_x_28) ;  /* 0x00000000004c8947 */ /* 0x000fec0003800000 */
[----:B------:R-:W-:-:S13]  /*17d0*/  ISETP.GT.AND P0, PT, R19, 0x7fefffff, PT ;  /* 0x7fefffff1300780c */ /* 0x000fda0003f04270 */
[----:B------:R-:W-:Y:S05]  /*17e0*/  @P0 BRA `(.L_x_29) ;  /* 0x0000000000400947 */ /* 0x000fea0003800000 */
[----:B------:R-:W-:Y:S01]  /*17f0*/  DMUL R18, R18, 8.11296384146066816958e+31 ;  /* 0x4690000012127828 */ /* 0x000fe20000000000 */
[----:B------:R-:W-:Y:S01]  /*1800*/  MOV R16, RZ ;  /* 0x000000ff00107202 */ /* 0x000fe20000000f00 */
[----:B------:R-:W-:Y:S01]  /*1810*/  IMAD.MOV.U32 R12, RZ, RZ, 0x0 ;  /* 0x00000000ff0c7424 */ /* 0x000fe200078e00ff */
[----:B------:R-:W-:-:S03]  /*1820*/  MOV R13, 0x3fd80000 ;  /* 0x3fd80000000d7802 */ /* 0x000fc60000000f00 */
[----:B------:R-:W0:Y:S02]  /*1830*/  MUFU.RSQ64H R17, R19 ;  /* 0x0000001300117308 */ /* 0x000e240000001c00 */
[----:B0-----:R-:W-:-:S08]  /*1840*/  DMUL R14, R16, R16 ;  /* 0x00000010100e7228 */ /* 0x001fd00000000000 */
[----:B------:R-:W-:-:S08]  /*1850*/  DFMA R14, R18, -R14, 1 ;  /* 0x3ff00000120e742b */ /* 0x000fd0000000080e */
[----:B------:R-:W-:Y:S02]  /*1860*/  DFMA R12, R14, R12, 0.5 ;  /* 0x3fe000000e0c742b */ /* 0x000fe4000000000c */
[----:B------:R-:W-:-:S08]  /*1870*/  DMUL R14, R16, R14 ;  /* 0x0000000e100e7228 */ /* 0x000fd00000000000 */
[----:B------:R-:W-:-:S08]  /*1880*/  DFMA R14, R12, R14, R16 ;  /* 0x0000000e0c0e722b */ /* 0x000fd00000000010 */
[----:B------:R-:W-:Y:S02]  /*1890*/  DMUL R12, R18, R14 ;  /* 0x0000000e120c7228 */ /* 0x000fe40000000000 */
[----:B------:R-:W-:-:S06]  /*18a0*/  VIADD R15, R15, 0xfff00000 ;  /* 0xfff000000f0f7836 */ /* 0x000fcc0000000000 */
[----:B------:R-:W-:-:S08]  /*18b0*/  DFMA R16, R12, -R12, R18 ;  /* 0x8000000c0c10722b */ /* 0x000fd00000000012 */
[----:B------:R-:W-:-:S10]  /*18c0*/  DFMA R12, R14, R16, R12 ;  /* 0x000000100e0c722b */ /* 0x000fd4000000000c */
[----:B------:R-:W-:Y:S01]  /*18d0*/  IADD3 R13, PT, PT, R13, -0x3500000, RZ ;  /* 0xfcb000000d0d7810 */ /* 0x000fe20007ffe0ff */
[----:B------:R-:W-:Y:S06]  /*18e0*/  BRA `(.L_x_28) ;  /* 0x0000000000047947 */ /* 0x000fec0003800000 */
.L_x_29:
[----:B------:R-:W-:-:S11]  /*18f0*/  DADD R12, R18, R18 ;  /* 0x00000000120c7229 */ /* 0x000fd60000000012 */
.L_x_28:
[----:B------:R-:W-:Y:S05]  /*1900*/  BSYNC.RECONVERGENT B1 ;  /* 0x0000000000017941 */ /* 0x000fea0003800200 */
.L_x_26:
[----:B------:R-:W-:-:S04]  /*1910*/  IMAD.MOV.U32 R25, RZ, RZ, 0x0 ;  /* 0x00000000ff197424 */ /* 0x000fc800078e00ff */
[----:B------:R-:W-:Y:S05]  /*1920*/  RET.REL.NODEC R24 `(_Z12runAlgorithmPdS_S_iii) ;  /* 0xffffffe418b47950 */ /* 0x000fea0003c3ffff */
.L_x_30:
[----:B------:R-:W-:-:S00]  /*1930*/  BRA `(.L_x_30) ;  /* 0xfffffffc00fc7947 */ /* 0x000fc0000383ffff */
[----:B------:R-:W-:-:S00]  /*1940*/  NOP ;  /* 0x0000000000007918 */ /* 0x000fc00000000000 */
        /* <DEDUP_REMOVED lines=11> */
.L_x_31:


//--------------------- .nv.shared.reserved.0     --------------------------
	.section	.nv.shared.reserved.0,"aw",@nobits
	.weak		__nv_reservedSMEM_offset_0_alias
	.size		__nv_reservedSMEM_offset_0_alias, 0, 64
	.other		__nv_reservedSMEM_offset_0_alias,@"STO_CUDA_RESERVED_SHARED STV_DEFAULT"
__nv_reservedSMEM_offset_0_alias:
	.zero		0
	.zero		64


//--------------------- .nv.constant0._Z12runAlgorithmPdS_S_iii --------------------------
	.section	.nv.constant0._Z12runAlgorithmPdS_S_iii,"a",@progbits
	.sectionflags	@""
	.align	4
.nv.constant0._Z12runAlgorithmPdS_S_iii:
	.zero		932


//--------------------- SYMBOLS --------------------------

	.type		.nv.reservedSmem.offset0,@object
	.size		.nv.reservedSmem.offset0,0x4
